// auto-generated by cutlass_sweep.conv — config: {"arch": "sm_90", "cluster_m": 1, "cluster_n": 1, "conv_kind": "wgrad", "dtype": "fp16", "ndim": 2, "tile_k": 32, "tile_m": 256, "tile_n": 128}
#include "cutlass/cutlass.h"
#include "cute/tensor.hpp"
#include "cutlass/kernel_hardware_info.hpp"
#include "cutlass/conv/convolution.h"
#include "cutlass/conv/dispatch_policy.hpp"
#include "cutlass/conv/collective/collective_builder.hpp"
#include "cutlass/conv/kernel/conv_universal.hpp"
#include "cutlass/conv/device/conv_universal_adapter.hpp"
#include "cutlass/epilogue/collective/collective_builder.hpp"

using namespace cute;
using Elem = cutlass::half_t;
using Acc  = float;
using LayoutAB = cutlass::layout::TensorNHWC;
using LayoutC  = cutlass::layout::TensorKCSR;
constexpr auto ConvOp = cutlass::conv::Operator::kWgrad;
using TileShape    = Shape<_256, Shape<_128>, Shape<_32>>;
using ClusterShape = Shape<_1, _1, _1>;

using CollectiveEpilogue = typename cutlass::epilogue::collective::CollectiveBuilder<
    cutlass::arch::Sm90, cutlass::arch::OpClassTensorOp,
    TileShape, ClusterShape,
    cutlass::epilogue::collective::EpilogueTileAuto,
    Acc, Acc,
    Elem, LayoutC, 128 / cutlass::sizeof_bits<Elem>::value,
    Elem, LayoutC, 128 / cutlass::sizeof_bits<Elem>::value,
    cutlass::epilogue::collective::EpilogueScheduleAuto
  >::CollectiveOp;

using CollectiveMainloop = typename cutlass::conv::collective::CollectiveBuilder<
    cutlass::arch::Sm90, cutlass::arch::OpClassTensorOp, ConvOp,
    Elem, LayoutAB, 128 / cutlass::sizeof_bits<Elem>::value,
    Elem, LayoutAB, 128 / cutlass::sizeof_bits<Elem>::value,
    Acc,
    TileShape, ClusterShape,
    cutlass::conv::collective::StageCountAutoCarveout<
        static_cast<int>(sizeof(typename CollectiveEpilogue::SharedStorage))>,
    cutlass::conv::collective::KernelScheduleAuto
  >::CollectiveOp;

using ProblemShape = cutlass::conv::ConvProblemShape<
    ConvOp, CollectiveMainloop::DispatchPolicy::NumSpatialDimensions>;
using ConvKernel = cutlass::conv::kernel::ConvUniversal<
    ProblemShape, CollectiveMainloop, CollectiveEpilogue>;
using Conv = cutlass::conv::device::ConvUniversalAdapter<ConvKernel>;

auto* _anchor = &cutlass::device_kernel<ConvKernel>;


// ===== COMPILED SASS (sm_90a) =====

	.target	sm_90a

	.elftype	@"ET_EXEC"


//--------------------- .note.nv.tkinfo           --------------------------
	.section	.note.nv.tkinfo,"",@"SHT_NOTE"
	.sectionflags	@"SHF_NOTE_NV_TKINFO"
	.tkinfo
        /*0018*/ 	.word	0x00000002
        /*0030*/ 	.string	""
        /*0030*/ 	.string	"ptxas"
        /*0030*/ 	.string	"Cuda compilation tools, release 13.0, V13.0.88"
        /*0030*/ 	.string	"Build cuda_13.0.r13.0/compiler.36424714_0"
        /*0030*/ 	.string	"-arch sm_90a -m 64 "



//--------------------- .note.nv.cuinfo           --------------------------
	.section	.note.nv.cuinfo,"",@"SHT_NOTE"
	.sectionflags	@"SHF_NOTE_NV_CUINFO"
        /*0018*/ 	.short	0x0002
        /*001a*/ 	.short	0x005a
        /*001c*/ 	.short	0x0082
	.zero		2


//--------------------- .nv.info                  --------------------------
	.section	.nv.info,"",@"SHT_CUDA_INFO"
	.align	4


	//----- nvinfo : EIATTR_REGCOUNT
	.align		4
        /*0000*/ 	.byte	0x04, 0x2f
        /*0002*/ 	.short	(.L_12 - .L_11)
	.align		4
.L_11:
        /*0004*/ 	.word	index@(_ZN7cutlass13device_kernelINS_4conv6kernel13ConvUniversalINS1_16ConvProblemShapeILNS1_8OperatorE2ELi2EEENS1_10collective14CollectiveConvINS1_46MainloopSm90TmaGmmaWarpSpecializedImplicitGemmILS5_2ELi9ELi2EN4cute5tupleIJNSA_1CILi1EEESD_SD_EEENS1_36KernelImplicitTmaWarpSpecializedSm90ELi1EEENSB_IJNSC_ILi256EEENSB_IJNSC_ILi128EEEEEENSB_IJNSC_ILi32EEEEEEEEENS_6half_tESN_NSA_8TiledMMAINSA_8MMA_AtomIJNSA_4SM904GMMA26MMA_64x128x16_F32F16F16_SSILNSR_5MajorE1ELST_1ELNSR_7ScaleInE1ELSU_1EEEEEENSA_6LayoutISE_NSB_IJNSC_ILi0EEESY_SY_EEEEENSB_IJNSA_10UnderscoreES11_S11_EEEEENS7_6detail26Sm90ImplicitGemmTileTraitsINSA_13SM90_TMA_LOADENSA_14ComposedLayoutINSA_7SwizzleILi3ELi4ELi3EEENSA_18smem_ptr_flag_bitsILi16EEENSX_INSB_IJNSB_IJNSC_ILi64EEENSC_ILi4EEEEEENSB_IJNSC_ILi8EEES1D_EEENSB_IJSD_NSC_ILi9EEEEEEEEENSB_IJNSB_IJSD_NSC_ILi2048EEEEEENSB_IJS1C_NSC_ILi512EEEEEENSB_IJSY_NSC_ILi8192EEEEEEEEEEEEEvEENS15_INSA_20SM90_TMA_LOAD_IM2COLENS17_IS19_S1B_NSX_INSB_IJNSB_IJS1C_NSC_ILi2EEEEEES1G_S1I_EEENSB_IJS1L_S1N_NSB_IJSY_NSC_ILi4096EEEEEEEEEEEEEvEEEENS_8epilogue10collective6detail29Sm90TmaWarpSpecializedAdapterINS26_15DefaultEpilogueISN_NSB_IJlNSB_IJSD_llEEESY_EEES2B_NS25_6thread17LinearCombinationISN_Li1EffLNS2C_9ScaleType4KindE0ELNS_15FloatRoundStyleE2ESN_EENS_4gemm15EpilogueDefaultEEEEEvvEEEEvNT_6ParamsE)
        /*0008*/ 	.word	0x000000ff


	//----- nvinfo : EIATTR_FRAME_SIZE
	.align		4
.L_12:
        /*000c*/ 	.byte	0x04, 0x11
        /*000e*/ 	.short	(.L_14 - .L_13)
	.align		4
.L_13:
        /*0010*/ 	.word	index@(_ZN7cutlass13device_kernelINS_4conv6kernel13ConvUniversalINS1_16ConvProblemShapeILNS1_8OperatorE2ELi2EEENS1_10collective14CollectiveConvINS1_46MainloopSm90TmaGmmaWarpSpecializedImplicitGemmILS5_2ELi9ELi2EN4cute5tupleIJNSA_1CILi1EEESD_SD_EEENS1_36KernelImplicitTmaWarpSpecializedSm90ELi1EEENSB_IJNSC_ILi256EEENSB_IJNSC_ILi128EEEEEENSB_IJNSC_ILi32EEEEEEEEENS_6half_tESN_NSA_8TiledMMAINSA_8MMA_AtomIJNSA_4SM904GMMA26MMA_64x128x16_F32F16F16_SSILNSR_5MajorE1ELST_1ELNSR_7ScaleInE1ELSU_1EEEEEENSA_6LayoutISE_NSB_IJNSC_ILi0EEESY_SY_EEEEENSB_IJNSA_10UnderscoreES11_S11_EEEEENS7_6detail26Sm90ImplicitGemmTileTraitsINSA_13SM90_TMA_LOADENSA_14ComposedLayoutINSA_7SwizzleILi3ELi4ELi3EEENSA_18smem_ptr_flag_bitsILi16EEENSX_INSB_IJNSB_IJNSC_ILi64EEENSC_ILi4EEEEEENSB_IJNSC_ILi8EEES1D_EEENSB_IJSD_NSC_ILi9EEEEEEEEENSB_IJNSB_IJSD_NSC_ILi2048EEEEEENSB_IJS1C_NSC_ILi512EEEEEENSB_IJSY_NSC_ILi8192EEEEEEEEEEEEEvEENS15_INSA_20SM90_TMA_LOAD_IM2COLENS17_IS19_S1B_NSX_INSB_IJNSB_IJS1C_NSC_ILi2EEEEEES1G_S1I_EEENSB_IJS1L_S1N_NSB_IJSY_NSC_ILi4096EEEEEEEEEEEEEvEEEENS_8epilogue10collective6detail29Sm90TmaWarpSpecializedAdapterINS26_15DefaultEpilogueISN_NSB_IJlNSB_IJSD_llEEESY_EEES2B_NS25_6thread17LinearCombinationISN_Li1EffLNS2C_9ScaleType4KindE0ELNS_15FloatRoundStyleE2ESN_EENS_4gemm15EpilogueDefaultEEEEEvvEEEEvNT_6ParamsE)
        /*0014*/ 	.word	0x00000270


	//----- nvinfo : EIATTR_MIN_STACK_SIZE
	.align		4
.L_14:
        /*0018*/ 	.byte	0x04, 0x12
        /*001a*/ 	.short	(.L_16 - .L_15)
	.align		4
.L_15:
        /*001c*/ 	.word	index@(_ZN7cutlass13device_kernelINS_4conv6kernel13ConvUniversalINS1_16ConvProblemShapeILNS1_8OperatorE2ELi2EEENS1_10collective14CollectiveConvINS1_46MainloopSm90TmaGmmaWarpSpecializedImplicitGemmILS5_2ELi9ELi2EN4cute5tupleIJNSA_1CILi1EEESD_SD_EEENS1_36KernelImplicitTmaWarpSpecializedSm90ELi1EEENSB_IJNSC_ILi256EEENSB_IJNSC_ILi128EEEEEENSB_IJNSC_ILi32EEEEEEEEENS_6half_tESN_NSA_8TiledMMAINSA_8MMA_AtomIJNSA_4SM904GMMA26MMA_64x128x16_F32F16F16_SSILNSR_5MajorE1ELST_1ELNSR_7ScaleInE1ELSU_1EEEEEENSA_6LayoutISE_NSB_IJNSC_ILi0EEESY_SY_EEEEENSB_IJNSA_10UnderscoreES11_S11_EEEEENS7_6detail26Sm90ImplicitGemmTileTraitsINSA_13SM90_TMA_LOADENSA_14ComposedLayoutINSA_7SwizzleILi3ELi4ELi3EEENSA_18smem_ptr_flag_bitsILi16EEENSX_INSB_IJNSB_IJNSC_ILi64EEENSC_ILi4EEEEEENSB_IJNSC_ILi8EEES1D_EEENSB_IJSD_NSC_ILi9EEEEEEEEENSB_IJNSB_IJSD_NSC_ILi2048EEEEEENSB_IJS1C_NSC_ILi512EEEEEENSB_IJSY_NSC_ILi8192EEEEEEEEEEEEEvEENS15_INSA_20SM90_TMA_LOAD_IM2COLENS17_IS19_S1B_NSX_INSB_IJNSB_IJS1C_NSC_ILi2EEEEEES1G_S1I_EEENSB_IJS1L_S1N_NSB_IJSY_NSC_ILi4096EEEEEEEEEEEEEvEEEENS_8epilogue10collective6detail29Sm90TmaWarpSpecializedAdapterINS26_15DefaultEpilogueISN_NSB_IJlNSB_IJSD_llEEESY_EEES2B_NS25_6thread17LinearCombinationISN_Li1EffLNS2C_9ScaleType4KindE0ELNS_15FloatRoundStyleE2ESN_EENS_4gemm15EpilogueDefaultEEEEEvvEEEEvNT_6ParamsE)
        /*0020*/ 	.word	0x00000270
.L_16:


//--------------------- .nv.compat                --------------------------
	.section	.nv.compat,"",@"SHT_CUDA_COMPAT_INFO"
	.align	4
        /*0000*/ 	.byte	0x02, 0x09, 0x01, 0x00, 0x02, 0x02, 0x04, 0x00, 0x02, 0x05, 0x05, 0x00, 0x03, 0x07, 0x01, 0x01
        /*0010*/ 	.byte	0x02, 0x03, 0x01, 0x00, 0x02, 0x06, 0x01, 0x00, 0x04, 0x0b, 0x08, 0x00, 0x00, 0x00, 0x00, 0x00
        /*0020*/ 	.byte	0x00, 0x00, 0x00, 0x00


//--------------------- .nv.info._ZN7cutlass13device_kernelINS_4conv6kernel13ConvUniversalINS1_16ConvProblemShapeILNS1_8OperatorE2ELi2EEENS1_10collective14CollectiveConvINS1_46MainloopSm90TmaGmmaWarpSpecializedImplicitGemmILS5_2ELi9ELi2EN4cute5tupleIJNSA_1CILi1EEESD_SD_EEENS1_36KernelImplicitTmaWarpSpecializedSm90ELi1EEENSB_IJNSC_ILi256EEENSB_IJNSC_ILi128EEEEEENSB_IJNSC_ILi32EEEEEEEEENS_6half_tESN_NSA_8TiledMMAINSA_8MMA_AtomIJNSA_4SM904GMMA26MMA_64x128x16_F32F16F16_SSILNSR_5MajorE1ELST_1ELNSR_7ScaleInE1ELSU_1EEEEEENSA_6LayoutISE_NSB_IJNSC_ILi0EEESY_SY_EEEEENSB_IJNSA_10UnderscoreES11_S11_EEEEENS7_6detail26Sm90ImplicitGemmTileTraitsINSA_13SM90_TMA_LOADENSA_14ComposedLayoutINSA_7SwizzleILi3ELi4ELi3EEENSA_18smem_ptr_flag_bitsILi16EEENSX_INSB_IJNSB_IJNSC_ILi64EEENSC_ILi4EEEEEENSB_IJNSC_ILi8EEES1D_EEENSB_IJSD_NSC_ILi9EEEEEEEEENSB_IJNSB_IJSD_NSC_ILi2048EEEEEENSB_IJS1C_NSC_ILi512EEEEEENSB_IJSY_NSC_ILi8192EEEEEEEEEEEEEvEENS15_INSA_20SM90_TMA_LOAD_IM2COLENS17_IS19_S1B_NSX_INSB_IJNSB_IJS1C_NSC_ILi2EEEEEES1G_S1I_EEENSB_IJS1L_S1N_NSB_IJSY_NSC_ILi4096EEEEEEEEEEEEEvEEEENS_8epilogue10collective6detail29Sm90TmaWarpSpecializedAdapterINS26_15DefaultEpilogueISN_NSB_IJlNSB_IJSD_llEEESY_EEES2B_NS25_6thread17LinearCombinationISN_Li1EffLNS2C_9ScaleType4KindE0ELNS_15FloatRoundStyleE2ESN_EENS_4gemm15EpilogueDefaultEEEEEvvEEEEvNT_6ParamsE --------------------------
	.section	.nv.info._ZN7cutlass13device_kernelINS_4conv6kernel13ConvUniversalINS1_16ConvProblemShapeILNS1_8OperatorE2ELi2EEENS1_10collective14CollectiveConvINS1_46MainloopSm90TmaGmmaWarpSpecializedImplicitGemmILS5_2ELi9ELi2EN4cute5tupleIJNSA_1CILi1EEESD_SD_EEENS1_36KernelImplicitTmaWarpSpecializedSm90ELi1EEENSB_IJNSC_ILi256EEENSB_IJNSC_ILi128EEEEEENSB_IJNSC_ILi32EEEEEEEEENS_6half_tESN_NSA_8TiledMMAINSA_8MMA_AtomIJNSA_4SM904GMMA26MMA_64x128x16_F32F16F16_SSILNSR_5MajorE1ELST_1ELNSR_7ScaleInE1ELSU_1EEEEEENSA_6LayoutISE_NSB_IJNSC_ILi0EEESY_SY_EEEEENSB_IJNSA_10UnderscoreES11_S11_EEEEENS7_6detail26Sm90ImplicitGemmTileTraitsINSA_13SM90_TMA_LOADENSA_14ComposedLayoutINSA_7SwizzleILi3ELi4ELi3EEENSA_18smem_ptr_flag_bitsILi16EEENSX_INSB_IJNSB_IJNSC_ILi64EEENSC_ILi4EEEEEENSB_IJNSC_ILi8EEES1D_EEENSB_IJSD_NSC_ILi9EEEEEEEEENSB_IJNSB_IJSD_NSC_ILi2048EEEEEENSB_IJS1C_NSC_ILi512EEEEEENSB_IJSY_NSC_ILi8192EEEEEEEEEEEEEvEENS15_INSA_20SM90_TMA_LOAD_IM2COLENS17_IS19_S1B_NSX_INSB_IJNSB_IJS1C_NSC_ILi2EEEEEES1G_S1I_EEENSB_IJS1L_S1N_NSB_IJSY_NSC_ILi4096EEEEEEEEEEEEEvEEEENS_8epilogue10collective6detail29Sm90TmaWarpSpecializedAdapterINS26_15DefaultEpilogueISN_NSB_IJlNSB_IJSD_llEEESY_EEES2B_NS25_6thread17LinearCombinationISN_Li1EffLNS2C_9ScaleType4KindE0ELNS_15FloatRoundStyleE2ESN_EENS_4gemm15EpilogueDefaultEEEEEvvEEEEvNT_6ParamsE,"",@"SHT_CUDA_INFO"
	.sectionflags	@""
	.align	4


	//----- nvinfo : EIATTR_CUDA_API_VERSION
	.align		4
        /*0000*/ 	.byte	0x04, 0x37
        /*0002*/ 	.short	(.L_18 - .L_17)
.L_17:
        /*0004*/ 	.word	0x00000082


	//----- nvinfo : EIATTR_KPARAM_INFO
	.align		4
.L_18:
        /*0008*/ 	.byte	0x04, 0x17
        /*000a*/ 	.short	(.L_20 - .L_19)
.L_19:
        /*000c*/ 	.word	0x00000000
        /*0010*/ 	.short	0x0000
        /*0012*/ 	.short	0x0070
        /*0014*/ 	.byte	0x00, 0xf0, 0x01, 0x0e


	//----- nvinfo : EIATTR_SPARSE_MMA_MASK
	.align		4
.L_20:
        /*0018*/ 	.byte	0x03, 0x50
        /*001a*/ 	.short	0x0000


	//----- nvinfo : EIATTR_MAXREG_COUNT
	.align		4
        /*001c*/ 	.byte	0x03, 0x1b
        /*001e*/ 	.short	0x00ff


	//----- nvinfo : EIATTR_NUM_BARRIERS
	.align		4
        /*0020*/ 	.byte	0x02, 0x4c
        /*0022*/ 	.byte	0x01
	.zero		1


	//----- nvinfo : EIATTR_ANNOTATIONS
	.align		4
        /*0024*/ 	.byte	0x04, 0x55
        /*0026*/ 	.short	(.L_22 - .L_21)


	//   ....[0]....
.L_21:
        /*0028*/ 	.word	0x00000001
        /*002c*/ 	.byte	0x70, 0x0c, 0x00, 0x00, 0x01, 0x00, 0x00, 0x00, 0xb0, 0x0c, 0x00, 0x00, 0x01, 0x00, 0x00, 0x00
        /* <DEDUP_REMOVED lines=208> */
        /*0d3c*/ 	.byte	0x40, 0x1b, 0x01, 0x00


	//----- nvinfo : EIATTR_MERCURY_ISA_VERSION
	.align		4
.L_22:
        /*0d40*/ 	.byte	0x03, 0x5f
        /*0d42*/ 	.short	0x0101


	//----- nvinfo : EIATTR_COOP_GROUP_MASK_REGIDS
	.align		4
        /*0d44*/ 	.byte	0x04, 0x29
        /*0d46*/ 	.short	(.L_24 - .L_23)


	//   ....[0]....
.L_23:
        /*0d48*/ 	.word	0xffffffff


	//   ....[1]....
        /*0d4c*/ 	.word	0xffffffff


	//   ....[2]....
        /*0d50*/ 	.word	0xffffffff


	//----- nvinfo : EIATTR_COOP_GROUP_INSTR_OFFSETS
	.align		4
.L_24:
        /*0d54*/ 	.byte	0x04, 0x28
        /*0d56*/ 	.short	(.L_26 - .L_25)


	//   ....[0]....
.L_25:
        /*0d58*/ 	.word	0x00000060


	//   ....[1]....
        /*0d5c*/ 	.word	0x00000090


	//   ....[2]....
        /*0d60*/ 	.word	0x00000190


	//----- nvinfo : EIATTR_MBARRIER_INSTR_OFFSETS
	.align		4
.L_26:
        /*0d64*/ 	.byte	0x04, 0x39
        /*0d66*/ 	.short	(.L_28 - .L_27)


	//   ....[0]....
.L_27:
        /*0d68*/ 	.word	0x00000300
        /*0d6c*/ 	.word	0x000000ff
        /*0d70*/ 	.word	0x00036000
        /*0d74*/ 	.short	0x0100
        /*0d76*/ 	.byte	0x07
	.zero		1


	//   ....[1]....
        /*0d78*/ 	.word	0x00000310
        /*0d7c*/ 	.word	0x000000ff
        /*0d80*/ 	.word	0x00036048
        /*0d84*/ 	.short	0x0100
        /*0d86*/ 	.byte	0x07
	.zero		1


	//   ....[2]....
        /*0d88*/ 	.word	0x00000320
        /*0d8c*/ 	.word	0x000000ff
        /*0d90*/ 	.word	0x00036008
        /*0d94*/ 	.short	0x0100
        /*0d96*/ 	.byte	0x07
	.zero		1


	//   ....[3]....
        /*0d98*/ 	.word	0x00000330
        /*0d9c*/ 	.word	0x000000ff
        /*0da0*/ 	.word	0x00036050
        /*0da4*/ 	.short	0x0100
        /*0da6*/ 	.byte	0x07
	.zero		1


	//   ....[4]....
        /*0da8*/ 	.word	0x00000340
        /*0dac*/ 	.word	0x000000ff
        /*0db0*/ 	.word	0x00036010
        /*0db4*/ 	.short	0x0100
        /*0db6*/ 	.byte	0x07
	.zero		1


	//   ....[5]....
        /*0db8*/ 	.word	0x00000350
        /*0dbc*/ 	.word	0x000000ff
        /*0dc0*/ 	.word	0x00036058
        /*0dc4*/ 	.short	0x0100
        /*0dc6*/ 	.byte	0x07
	.zero		1


	//   ....[6]....
        /*0dc8*/ 	.word	0x00000360
        /*0dcc*/ 	.word	0x000000ff
        /*0dd0*/ 	.word	0x00036018
        /*0dd4*/ 	.short	0x0100
        /*0dd6*/ 	.byte	0x07
	.zero		1


	//   ....[7]....
        /*0dd8*/ 	.word	0x00000370
        /*0ddc*/ 	.word	0x000000ff
        /*0de0*/ 	.word	0x00036060
        /*0de4*/ 	.short	0x0100
        /*0de6*/ 	.byte	0x07
	.zero		1


	//   ....[8]....
        /*0de8*/ 	.word	0x00000380
        /*0dec*/ 	.word	0x000000ff
        /*0df0*/ 	.word	0x00036020
        /*0df4*/ 	.short	0x0100
        /*0df6*/ 	.byte	0x07
	.zero		1


	//   ....[9]....
        /*0df8*/ 	.word	0x00000390
        /*0dfc*/ 	.word	0x000000ff
        /*0e00*/ 	.word	0x00036068
        /*0e04*/ 	.short	0x0100
        /*0e06*/ 	.byte	0x07
	.zero		1


	//   ....[10]....
        /*0e08*/ 	.word	0x000003a0
        /*0e0c*/ 	.word	0x000000ff
        /*0e10*/ 	.word	0x00036028
        /*0e14*/ 	.short	0x0100
        /*0e16*/ 	.byte	0x07
	.zero		1


	//   ....[11]....
        /*0e18*/ 	.word	0x000003b0
        /*0e1c*/ 	.word	0x000000ff
        /*0e20*/ 	.word	0x00036070
        /*0e24*/ 	.short	0x0100
        /*0e26*/ 	.byte	0x07
	.zero		1


	//   ....[12]....
        /*0e28*/ 	.word	0x000003c0
        /*0e2c*/ 	.word	0x000000ff
        /*0e30*/ 	.word	0x00036030
        /*0e34*/ 	.short	0x0100
        /*0e36*/ 	.byte	0x07
	.zero		1


	//   ....[13]....
        /*0e38*/ 	.word	0x000003d0
        /*0e3c*/ 	.word	0x000000ff
        /*0e40*/ 	.word	0x00036078
        /*0e44*/ 	.short	0x0100
        /*0e46*/ 	.byte	0x07
	.zero		1


	//   ....[14]....
        /*0e48*/ 	.word	0x000003e0
        /*0e4c*/ 	.word	0x000000ff
        /*0e50*/ 	.word	0x00036038
        /*0e54*/ 	.short	0x0100
        /*0e56*/ 	.byte	0x07
	.zero		1


	//   ....[15]....
        /*0e58*/ 	.word	0x000003f0
        /*0e5c*/ 	.word	0x000000ff
        /*0e60*/ 	.word	0x00036080
        /*0e64*/ 	.short	0x0100
        /*0e66*/ 	.byte	0x07
	.zero		1


	//   ....[16]....
        /*0e68*/ 	.word	0x00000400
        /*0e6c*/ 	.word	0x000000ff
        /*0e70*/ 	.word	0x00036040
        /*0e74*/ 	.short	0x0100
        /*0e76*/ 	.byte	0x07
	.zero		1


	//   ....[17]....
        /*0e78*/ 	.word	0x00000410
        /*0e7c*/ 	.word	0x000000ff
        /*0e80*/ 	.word	0x00036088
        /*0e84*/ 	.short	0x0100
        /*0e86*/ 	.byte	0x07
	.zero		1


	//   ....[18]....
        /*0e88*/ 	.word	0x00001750
        /*0e8c*/ 	.word	0x00000003
        /*0e90*/ 	.word	0x00036000
        /*0e94*/ 	.short	0x010a
        /*0e96*/ 	.byte	0x3f
	.zero		1


	//   ....[19]....
        /*0e98*/ 	.word	0x000027d0
        /*0e9c*/ 	.word	0x00000000
        /*0ea0*/ 	.word	0x00036000
        /*0ea4*/ 	.short	0x010a
        /*0ea6*/ 	.byte	0x3f
	.zero		1


	//   ....[20]....
        /*0ea8*/ 	.word	0x00003c50
        /*0eac*/ 	.word	0x000000ff
        /*0eb0*/ 	.word	0x00000000
        /*0eb4*/ 	.short	0x0101
        /*0eb6*/ 	.byte	0x06
	.zero		1


	//   ....[21]....
        /*0eb8*/ 	.word	0x00003e50
        /*0ebc*/ 	.word	0x000000ff
        /*0ec0*/ 	.word	0x00000000
        /*0ec4*/ 	.short	0x0101
        /*0ec6*/ 	.byte	0x04
	.zero		1


	//   ....[22]....
        /*0ec8*/ 	.word	0x00016cc0
        /*0ecc*/ 	.word	0x00000005
        /*0ed0*/ 	.word	0x00036048
        /*0ed4*/ 	.short	0x010a
        /*0ed6*/ 	.byte	0x3f
	.zero		1


	//   ....[23]....
        /*0ed8*/ 	.word	0x00017500
        /*0edc*/ 	.word	0x00000003
        /*0ee0*/ 	.word	0x00000000
        /*0ee4*/ 	.short	0x010a
        /*0ee6*/ 	.byte	0x3f
	.zero		1


	//   ....[24]....
        /*0ee8*/ 	.word	0x000175c0
        /*0eec*/ 	.word	0x00000003
        /*0ef0*/ 	.word	0x00000000
        /*0ef4*/ 	.short	0x010a
        /*0ef6*/ 	.byte	0x3f
	.zero		1


	//   ....[25]....
        /*0ef8*/ 	.word	0x00017680
        /*0efc*/ 	.word	0x00000003
        /*0f00*/ 	.word	0x00000000
        /*0f04*/ 	.short	0x010a
        /*0f06*/ 	.byte	0x3f
	.zero		1


	//   ....[26]....
        /*0f08*/ 	.word	0x00017740
        /*0f0c*/ 	.word	0x00000003
        /*0f10*/ 	.word	0x00000000
        /*0f14*/ 	.short	0x010a
        /*0f16*/ 	.byte	0x3f
	.zero		1


	//   ....[27]....
        /*0f18*/ 	.word	0x00017800
        /*0f1c*/ 	.word	0x00000003
        /*0f20*/ 	.word	0x00000000
        /*0f24*/ 	.short	0x010a
        /*0f26*/ 	.byte	0x3f
	.zero		1


	//   ....[28]....
        /*0f28*/ 	.word	0x000178c0
        /*0f2c*/ 	.word	0x00000003
        /*0f30*/ 	.word	0x00000000
        /*0f34*/ 	.short	0x010a
        /*0f36*/ 	.byte	0x3f
	.zero		1


	//   ....[29]....
        /*0f38*/ 	.word	0x00017980
        /*0f3c*/ 	.word	0x00000003
        /*0f40*/ 	.word	0x00000000
        /*0f44*/ 	.short	0x010a
        /*0f46*/ 	.byte	0x3f
	.zero		1


	//   ....[30]....
        /*0f48*/ 	.word	0x00017a40
        /*0f4c*/ 	.word	0x00000003
        /*0f50*/ 	.word	0x00000000
        /*0f54*/ 	.short	0x010a
        /*0f56*/ 	.byte	0x3f
	.zero		1


	//   ....[31]....
        /*0f58*/ 	.word	0x00017b00
        /*0f5c*/ 	.word	0x00000003
        /*0f60*/ 	.word	0x00000000
        /*0f64*/ 	.short	0x010a
        /*0f66*/ 	.byte	0x3f
	.zero		1


	//----- nvinfo : EIATTR_NUM_MBARRIERS
	.align		4
.L_28:
        /*0f68*/ 	.byte	0x03, 0x38
        /*0f6a*/ 	.short	0x0012


	//----- nvinfo : EIATTR_EXIT_INSTR_OFFSETS
	.align		4
        /*0f6c*/ 	.byte	0x04, 0x1c
        /*0f6e*/ 	.short	(.L_30 - .L_29)


	//   ....[0]....
.L_29:
        /*0f70*/ 	.word	0x00000c60


	//   ....[1]....
        /*0f74*/ 	.word	0x00004140


	//   ....[2]....
        /*0f78*/ 	.word	0x000041d0


	//   ....[3]....
        /*0f7c*/ 	.word	0x00011110


	//   ....[4]....
        /*0f80*/ 	.word	0x00011150


	//   ....[5]....
        /*0f84*/ 	.word	0x00016a40


	//   ....[6]....
        /*0f88*/ 	.word	0x00016a70


	//   ....[7]....
        /*0f8c*/ 	.word	0x00016a90


	//   ....[8]....
        /*0f90*/ 	.word	0x00017400


	//   ....[9]....
        /*0f94*/ 	.word	0x00017b30


	//----- nvinfo : EIATTR_MAX_THREADS
	.align		4
.L_30:
        /*0f98*/ 	.byte	0x04, 0x05
        /*0f9a*/ 	.short	(.L_32 - .L_31)
.L_31:
        /*0f9c*/ 	.word	0x00000100
        /*0fa0*/ 	.word	0x00000001
        /*0fa4*/ 	.word	0x00000001


	//----- nvinfo : EIATTR_CRS_STACK_SIZE
	.align		4
.L_32:
        /*0fa8*/ 	.byte	0x04, 0x1e
        /*0faa*/ 	.short	(.L_34 - .L_33)
.L_33:
        /*0fac*/ 	.word	0x00000000


	//----- nvinfo : EIATTR_CBANK_PARAM_SIZE
	.align		4
.L_34:
        /*0fb0*/ 	.byte	0x03, 0x19
        /*0fb2*/ 	.short	0x03f0


	//----- nvinfo : EIATTR_PARAM_CBANK
	.align		4
        /*0fb4*/ 	.byte	0x04, 0x0a
        /*0fb6*/ 	.short	(.L_36 - .L_35)
	.align		4
.L_35:
        /*0fb8*/ 	.word	index@(.nv.constant0._ZN7cutlass13device_kernelINS_4conv6kernel13ConvUniversalINS1_16ConvProblemShapeILNS1_8OperatorE2ELi2EEENS1_10collective14CollectiveConvINS1_46MainloopSm90TmaGmmaWarpSpecializedImplicitGemmILS5_2ELi9ELi2EN4cute5tupleIJNSA_1CILi1EEESD_SD_EEENS1_36KernelImplicitTmaWarpSpecializedSm90ELi1EEENSB_IJNSC_ILi256EEENSB_IJNSC_ILi128EEEEEENSB_IJNSC_ILi32EEEEEEEEENS_6half_tESN_NSA_8TiledMMAINSA_8MMA_AtomIJNSA_4SM904GMMA26MMA_64x128x16_F32F16F16_SSILNSR_5MajorE1ELST_1ELNSR_7ScaleInE1ELSU_1EEEEEENSA_6LayoutISE_NSB_IJNSC_ILi0EEESY_SY_EEEEENSB_IJNSA_10UnderscoreES11_S11_EEEEENS7_6detail26Sm90ImplicitGemmTileTraitsINSA_13SM90_TMA_LOADENSA_14ComposedLayoutINSA_7SwizzleILi3ELi4ELi3EEENSA_18smem_ptr_flag_bitsILi16EEENSX_INSB_IJNSB_IJNSC_ILi64EEENSC_ILi4EEEEEENSB_IJNSC_ILi8EEES1D_EEENSB_IJSD_NSC_ILi9EEEEEEEEENSB_IJNSB_IJSD_NSC_ILi2048EEEEEENSB_IJS1C_NSC_ILi512EEEEEENSB_IJSY_NSC_ILi8192EEEEEEEEEEEEEvEENS15_INSA_20SM90_TMA_LOAD_IM2COLENS17_IS19_S1B_NSX_INSB_IJNSB_IJS1C_NSC_ILi2EEEEEES1G_S1I_EEENSB_IJS1L_S1N_NSB_IJSY_NSC_ILi4096EEEEEEEEEEEEEvEEEENS_8epilogue10collective6detail29Sm90TmaWarpSpecializedAdapterINS26_15DefaultEpilogueISN_NSB_IJlNSB_IJSD_llEEESY_EEES2B_NS25_6thread17LinearCombinationISN_Li1EffLNS2C_9ScaleType4KindE0ELNS_15FloatRoundStyleE2ESN_EENS_4gemm15EpilogueDefaultEEEEEvvEEEEvNT_6ParamsE)
        /*0fbc*/ 	.short	0x0210
        /*0fbe*/ 	.short	0x03f0


	//----- nvinfo : EIATTR_SW_WAR
	.align		4
.L_36:
        /*0fc0*/ 	.byte	0x04, 0x36
        /*0fc2*/ 	.short	(.L_38 - .L_37)
.L_37:
        /*0fc4*/ 	.word	0x00000008
.L_38:


//--------------------- .nv.callgraph             --------------------------
	.section	.nv.callgraph,"",@"SHT_CUDA_CALLGRAPH"
	.align	4
	.sectionentsize	8
	.align		4
        /*0000*/ 	.word	0x00000000
	.align		4
        /*0004*/ 	.word	0xffffffff
	.align		4
        /*0008*/ 	.word	0x00000000
	.align		4
        /*000c*/ 	.word	0xfffffffe
	.align		4
        /*0010*/ 	.word	0x00000000
	.align		4
        /*0014*/ 	.word	0xfffffffd
	.align		4
        /*0018*/ 	.word	0x00000000
	.align		4
        /*001c*/ 	.word	0xfffffffc


//--------------------- .nv.constant4             --------------------------
	.section	.nv.constant4,"a",@progbits
	.align	8
	.align		8
.nv.constant4:
        /*0000*/ 	.dword	_ZN39_INTERNAL_b76a224d_4_k_cu_5c8d45da_35594cuda3std3__45__cpo5beginE
	.align		8
        /*0008*/ 	.dword	_ZN39_INTERNAL_b76a224d_4_k_cu_5c8d45da_35594cuda3std3__45__cpo3endE
	.align		8
        /*0010*/ 	.dword	_ZN39_INTERNAL_b76a224d_4_k_cu_5c8d45da_35594cuda3std3__45__cpo6cbeginE
	.align		8
        /*0018*/ 	.dword	_ZN39_INTERNAL_b76a224d_4_k_cu_5c8d45da_35594cuda3std3__45__cpo4cendE
	.align		8
        /*0020*/ 	.dword	_ZN39_INTERNAL_b76a224d_4_k_cu_5c8d45da_35594cuda3std3__441_GLOBAL__N__b76a224d_4_k_cu_5c8d45da_35596ignoreE
	.align		8
        /*0028*/ 	.dword	_ZN39_INTERNAL_b76a224d_4_k_cu_5c8d45da_35594cuda3std3__419piecewise_constructE
	.align		8
        /*0030*/ 	.dword	_ZN39_INTERNAL_b76a224d_4_k_cu_5c8d45da_35594cuda3std3__48in_placeE
	.align		8
        /*0038*/ 	.dword	_ZN39_INTERNAL_b76a224d_4_k_cu_5c8d45da_35594cuda3std6ranges3__45__cpo4swapE
	.align		8
        /*0040*/ 	.dword	_ZN39_INTERNAL_b76a224d_4_k_cu_5c8d45da_35594cuda3std6ranges3__45__cpo9iter_moveE
	.align		8
        /*0048*/ 	.dword	_ZN39_INTERNAL_b76a224d_4_k_cu_5c8d45da_35594cute7productE
	.align		8
        /*0050*/ 	.dword	_ZN39_INTERNAL_b76a224d_4_k_cu_5c8d45da_35594cute1_E


//--------------------- .text._ZN7cutlass13device_kernelINS_4conv6kernel13ConvUniversalINS1_16ConvProblemShapeILNS1_8OperatorE2ELi2EEENS1_10collective14CollectiveConvINS1_46MainloopSm90TmaGmmaWarpSpecializedImplicitGemmILS5_2ELi9ELi2EN4cute5tupleIJNSA_1CILi1EEESD_SD_EEENS1_36KernelImplicitTmaWarpSpecializedSm90ELi1EEENSB_IJNSC_ILi256EEENSB_IJNSC_ILi128EEEEEENSB_IJNSC_ILi32EEEEEEEEENS_6half_tESN_NSA_8TiledMMAINSA_8MMA_AtomIJNSA_4SM904GMMA26MMA_64x128x16_F32F16F16_SSILNSR_5MajorE1ELST_1ELNSR_7ScaleInE1ELSU_1EEEEEENSA_6LayoutISE_NSB_IJNSC_ILi0EEESY_SY_EEEEENSB_IJNSA_10UnderscoreES11_S11_EEEEENS7_6detail26Sm90ImplicitGemmTileTraitsINSA_13SM90_TMA_LOADENSA_14ComposedLayoutINSA_7SwizzleILi3ELi4ELi3EEENSA_18smem_ptr_flag_bitsILi16EEENSX_INSB_IJNSB_IJNSC_ILi64EEENSC_ILi4EEEEEENSB_IJNSC_ILi8EEES1D_EEENSB_IJSD_NSC_ILi9EEEEEEEEENSB_IJNSB_IJSD_NSC_ILi2048EEEEEENSB_IJS1C_NSC_ILi512EEEEEENSB_IJSY_NSC_ILi8192EEEEEEEEEEEEEvEENS15_INSA_20SM90_TMA_LOAD_IM2COLENS17_IS19_S1B_NSX_INSB_IJNSB_IJS1C_NSC_ILi2EEEEEES1G_S1I_EEENSB_IJS1L_S1N_NSB_IJSY_NSC_ILi4096EEEEEEEEEEEEEvEEEENS_8epilogue10collective6detail29Sm90TmaWarpSpecializedAdapterINS26_15DefaultEpilogueISN_NSB_IJlNSB_IJSD_llEEESY_EEES2B_NS25_6thread17LinearCombinationISN_Li1EffLNS2C_9ScaleType4KindE0ELNS_15FloatRoundStyleE2ESN_EENS_4gemm15EpilogueDefaultEEEEEvvEEEEvNT_6ParamsE --------------------------
	.section	.text._ZN7cutlass13device_kernelINS_4conv6kernel13ConvUniversalINS1_16ConvProblemShapeILNS1_8OperatorE2ELi2EEENS1_10collective14CollectiveConvINS1_46MainloopSm90TmaGmmaWarpSpecializedImplicitGemmILS5_2ELi9ELi2EN4cute5tupleIJNSA_1CILi1EEESD_SD_EEENS1_36KernelImplicitTmaWarpSpecializedSm90ELi1EEENSB_IJNSC_ILi256EEENSB_IJNSC_ILi128EEEEEENSB_IJNSC_ILi32EEEEEEEEENS_6half_tESN_NSA_8TiledMMAINSA_8MMA_AtomIJNSA_4SM904GMMA26MMA_64x128x16_F32F16F16_SSILNSR_5MajorE1ELST_1ELNSR_7ScaleInE1ELSU_1EEEEEENSA_6LayoutISE_NSB_IJNSC_ILi0EEESY_SY_EEEEENSB_IJNSA_10UnderscoreES11_S11_EEEEENS7_6detail26Sm90ImplicitGemmTileTraitsINSA_13SM90_TMA_LOADENSA_14ComposedLayoutINSA_7SwizzleILi3ELi4ELi3EEENSA_18smem_ptr_flag_bitsILi16EEENSX_INSB_IJNSB_IJNSC_ILi64EEENSC_ILi4EEEEEENSB_IJNSC_ILi8EEES1D_EEENSB_IJSD_NSC_ILi9EEEEEEEEENSB_IJNSB_IJSD_NSC_ILi2048EEEEEENSB_IJS1C_NSC_ILi512EEEEEENSB_IJSY_NSC_ILi8192EEEEEEEEEEEEEvEENS15_INSA_20SM90_TMA_LOAD_IM2COLENS17_IS19_S1B_NSX_INSB_IJNSB_IJS1C_NSC_ILi2EEEEEES1G_S1I_EEENSB_IJS1L_S1N_NSB_IJSY_NSC_ILi4096EEEEEEEEEEEEEvEEEENS_8epilogue10collective6detail29Sm90TmaWarpSpecializedAdapterINS26_15DefaultEpilogueISN_NSB_IJlNSB_IJSD_llEEESY_EEES2B_NS25_6thread17LinearCombinationISN_Li1EffLNS2C_9ScaleType4KindE0ELNS_15FloatRoundStyleE2ESN_EENS_4gemm15EpilogueDefaultEEEEEvvEEEEvNT_6ParamsE,"ax",@progbits
	.align	128
.text._ZN7cutlass13device_kernelINS_4conv6kernel13ConvUniversalINS1_16ConvProblemShapeILNS1_8OperatorE2ELi2EEENS1_10collective14CollectiveConvINS1_46MainloopSm90TmaGmmaWarpSpecializedImplicitGemmILS5_2ELi9ELi2EN4cute5tupleIJNSA_1CILi1EEESD_SD_EEENS1_36KernelImplicitTmaWarpSpecializedSm90ELi1EEENSB_IJNSC_ILi256EEENSB_IJNSC_ILi128EEEEEENSB_IJNSC_ILi32EEEEEEEEENS_6half_tESN_NSA_8TiledMMAINSA_8MMA_AtomIJNSA_4SM904GMMA26MMA_64x128x16_F32F16F16_SSILNSR_5MajorE1ELST_1ELNSR_7ScaleInE1ELSU_1EEEEEENSA_6LayoutISE_NSB_IJNSC_ILi0EEESY_SY_EEEEENSB_IJNSA_10UnderscoreES11_S11_EEEEENS7_6detail26Sm90ImplicitGemmTileTraitsINSA_13SM90_TMA_LOADENSA_14ComposedLayoutINSA_7SwizzleILi3ELi4ELi3EEENSA_18smem_ptr_flag_bitsILi16EEENSX_INSB_IJNSB_IJNSC_ILi64EEENSC_ILi4EEEEEENSB_IJNSC_ILi8EEES1D_EEENSB_IJSD_NSC_ILi9EEEEEEEEENSB_IJNSB_IJSD_NSC_ILi2048EEEEEENSB_IJS1C_NSC_ILi512EEEEEENSB_IJSY_NSC_ILi8192EEEEEEEEEEEEEvEENS15_INSA_20SM90_TMA_LOAD_IM2COLENS17_IS19_S1B_NSX_INSB_IJNSB_IJS1C_NSC_ILi2EEEEEES1G_S1I_EEENSB_IJS1L_S1N_NSB_IJSY_NSC_ILi4096EEEEEEEEEEEEEvEEEENS_8epilogue10collective6detail29Sm90TmaWarpSpecializedAdapterINS26_15DefaultEpilogueISN_NSB_IJlNSB_IJSD_llEEESY_EEES2B_NS25_6thread17LinearCombinationISN_Li1EffLNS2C_9ScaleType4KindE0ELNS_15FloatRoundStyleE2ESN_EENS_4gemm15EpilogueDefaultEEEEEvvEEEEvNT_6ParamsE:
        .type           _ZN7cutlass13device_kernelINS_4conv6kernel13ConvUniversalINS1_16ConvProblemShapeILNS1_8OperatorE2ELi2EEENS1_10collective14CollectiveConvINS1_46MainloopSm90TmaGmmaWarpSpecializedImplicitGemmILS5_2ELi9ELi2EN4cute5tupleIJNSA_1CILi1EEESD_SD_EEENS1_36KernelImplicitTmaWarpSpecializedSm90ELi1EEENSB_IJNSC_ILi256EEENSB_IJNSC_ILi128EEEEEENSB_IJNSC_ILi32EEEEEEEEENS_6half_tESN_NSA_8TiledMMAINSA_8MMA_AtomIJNSA_4SM904GMMA26MMA_64x128x16_F32F16F16_SSILNSR_5MajorE1ELST_1ELNSR_7ScaleInE1ELSU_1EEEEEENSA_6LayoutISE_NSB_IJNSC_ILi0EEESY_SY_EEEEENSB_IJNSA_10UnderscoreES11_S11_EEEEENS7_6detail26Sm90ImplicitGemmTileTraitsINSA_13SM90_TMA_LOADENSA_14ComposedLayoutINSA_7SwizzleILi3ELi4ELi3EEENSA_18smem_ptr_flag_bitsILi16EEENSX_INSB_IJNSB_IJNSC_ILi64EEENSC_ILi4EEEEEENSB_IJNSC_ILi8EEES1D_EEENSB_IJSD_NSC_ILi9EEEEEEEEENSB_IJNSB_IJSD_NSC_ILi2048EEEEEENSB_IJS1C_NSC_ILi512EEEEEENSB_IJSY_NSC_ILi8192EEEEEEEEEEEEEvEENS15_INSA_20SM90_TMA_LOAD_IM2COLENS17_IS19_S1B_NSX_INSB_IJNSB_IJS1C_NSC_ILi2EEEEEES1G_S1I_EEENSB_IJS1L_S1N_NSB_IJSY_NSC_ILi4096EEEEEEEEEEEEEvEEEENS_8epilogue10collective6detail29Sm90TmaWarpSpecializedAdapterINS26_15DefaultEpilogueISN_NSB_IJlNSB_IJSD_llEEESY_EEES2B_NS25_6thread17LinearCombinationISN_Li1EffLNS2C_9ScaleType4KindE0ELNS_15FloatRoundStyleE2ESN_EENS_4gemm15EpilogueDefaultEEEEEvvEEEEvNT_6ParamsE,@function
        .size           _ZN7cutlass13device_kernelINS_4conv6kernel13ConvUniversalINS1_16ConvProblemShapeILNS1_8OperatorE2ELi2EEENS1_10collective14CollectiveConvINS1_46MainloopSm90TmaGmmaWarpSpecializedImplicitGemmILS5_2ELi9ELi2EN4cute5tupleIJNSA_1CILi1EEESD_SD_EEENS1_36KernelImplicitTmaWarpSpecializedSm90ELi1EEENSB_IJNSC_ILi256EEENSB_IJNSC_ILi128EEEEEENSB_IJNSC_ILi32EEEEEEEEENS_6half_tESN_NSA_8TiledMMAINSA_8MMA_AtomIJNSA_4SM904GMMA26MMA_64x128x16_F32F16F16_SSILNSR_5MajorE1ELST_1ELNSR_7ScaleInE1ELSU_1EEEEEENSA_6LayoutISE_NSB_IJNSC_ILi0EEESY_SY_EEEEENSB_IJNSA_10UnderscoreES11_S11_EEEEENS7_6detail26Sm90ImplicitGemmTileTraitsINSA_13SM90_TMA_LOADENSA_14ComposedLayoutINSA_7SwizzleILi3ELi4ELi3EEENSA_18smem_ptr_flag_bitsILi16EEENSX_INSB_IJNSB_IJNSC_ILi64EEENSC_ILi4EEEEEENSB_IJNSC_ILi8EEES1D_EEENSB_IJSD_NSC_ILi9EEEEEEEEENSB_IJNSB_IJSD_NSC_ILi2048EEEEEENSB_IJS1C_NSC_ILi512EEEEEENSB_IJSY_NSC_ILi8192EEEEEEEEEEEEEvEENS15_INSA_20SM90_TMA_LOAD_IM2COLENS17_IS19_S1B_NSX_INSB_IJNSB_IJS1C_NSC_ILi2EEEEEES1G_S1I_EEENSB_IJS1L_S1N_NSB_IJSY_NSC_ILi4096EEEEEEEEEEEEEvEEEENS_8epilogue10collective6detail29Sm90TmaWarpSpecializedAdapterINS26_15DefaultEpilogueISN_NSB_IJlNSB_IJSD_llEEESY_EEES2B_NS25_6thread17LinearCombinationISN_Li1EffLNS2C_9ScaleType4KindE0ELNS_15FloatRoundStyleE2ESN_EENS_4gemm15EpilogueDefaultEEEEEvvEEEEvNT_6ParamsE,(.L_x_541 - _ZN7cutlass13device_kernelINS_4conv6kernel13ConvUniversalINS1_16ConvProblemShapeILNS1_8OperatorE2ELi2EEENS1_10collective14CollectiveConvINS1_46MainloopSm90TmaGmmaWarpSpecializedImplicitGemmILS5_2ELi9ELi2EN4cute5tupleIJNSA_1CILi1EEESD_SD_EEENS1_36KernelImplicitTmaWarpSpecializedSm90ELi1EEENSB_IJNSC_ILi256EEENSB_IJNSC_ILi128EEEEEENSB_IJNSC_ILi32EEEEEEEEENS_6half_tESN_NSA_8TiledMMAINSA_8MMA_AtomIJNSA_4SM904GMMA26MMA_64x128x16_F32F16F16_SSILNSR_5MajorE1ELST_1ELNSR_7ScaleInE1ELSU_1EEEEEENSA_6LayoutISE_NSB_IJNSC_ILi0EEESY_SY_EEEEENSB_IJNSA_10UnderscoreES11_S11_EEEEENS7_6detail26Sm90ImplicitGemmTileTraitsINSA_13SM90_TMA_LOADENSA_14ComposedLayoutINSA_7SwizzleILi3ELi4ELi3EEENSA_18smem_ptr_flag_bitsILi16EEENSX_INSB_IJNSB_IJNSC_ILi64EEENSC_ILi4EEEEEENSB_IJNSC_ILi8EEES1D_EEENSB_IJSD_NSC_ILi9EEEEEEEEENSB_IJNSB_IJSD_NSC_ILi2048EEEEEENSB_IJS1C_NSC_ILi512EEEEEENSB_IJSY_NSC_ILi8192EEEEEEEEEEEEEvEENS15_INSA_20SM90_TMA_LOAD_IM2COLENS17_IS19_S1B_NSX_INSB_IJNSB_IJS1C_NSC_ILi2EEEEEES1G_S1I_EEENSB_IJS1L_S1N_NSB_IJSY_NSC_ILi4096EEEEEEEEEEEEEvEEEENS_8epilogue10collective6detail29Sm90TmaWarpSpecializedAdapterINS26_15DefaultEpilogueISN_NSB_IJlNSB_IJSD_llEEESY_EEES2B_NS25_6thread17LinearCombinationISN_Li1EffLNS2C_9ScaleType4KindE0ELNS_15FloatRoundStyleE2ESN_EENS_4gemm15EpilogueDefaultEEEEEvvEEEEvNT_6ParamsE)
        .other          _ZN7cutlass13device_kernelINS_4conv6kernel13ConvUniversalINS1_16ConvProblemShapeILNS1_8OperatorE2ELi2EEENS1_10collective14CollectiveConvINS1_46MainloopSm90TmaGmmaWarpSpecializedImplicitGemmILS5_2ELi9ELi2EN4cute5tupleIJNSA_1CILi1EEESD_SD_EEENS1_36KernelImplicitTmaWarpSpecializedSm90ELi1EEENSB_IJNSC_ILi256EEENSB_IJNSC_ILi128EEEEEENSB_IJNSC_ILi32EEEEEEEEENS_6half_tESN_NSA_8TiledMMAINSA_8MMA_AtomIJNSA_4SM904GMMA26MMA_64x128x16_F32F16F16_SSILNSR_5MajorE1ELST_1ELNSR_7ScaleInE1ELSU_1EEEEEENSA_6LayoutISE_NSB_IJNSC_ILi0EEESY_SY_EEEEENSB_IJNSA_10UnderscoreES11_S11_EEEEENS7_6detail26Sm90ImplicitGemmTileTraitsINSA_13SM90_TMA_LOADENSA_14ComposedLayoutINSA_7SwizzleILi3ELi4ELi3EEENSA_18smem_ptr_flag_bitsILi16EEENSX_INSB_IJNSB_IJNSC_ILi64EEENSC_ILi4EEEEEENSB_IJNSC_ILi8EEES1D_EEENSB_IJSD_NSC_ILi9EEEEEEEEENSB_IJNSB_IJSD_NSC_ILi2048EEEEEENSB_IJS1C_NSC_ILi512EEEEEENSB_IJSY_NSC_ILi8192EEEEEEEEEEEEEvEENS15_INSA_20SM90_TMA_LOAD_IM2COLENS17_IS19_S1B_NSX_INSB_IJNSB_IJS1C_NSC_ILi2EEEEEES1G_S1I_EEENSB_IJS1L_S1N_NSB_IJSY_NSC_ILi4096EEEEEEEEEEEEEvEEEENS_8epilogue10collective6detail29Sm90TmaWarpSpecializedAdapterINS26_15DefaultEpilogueISN_NSB_IJlNSB_IJSD_llEEESY_EEES2B_NS25_6thread17LinearCombinationISN_Li1EffLNS2C_9ScaleType4KindE0ELNS_15FloatRoundStyleE2ESN_EENS_4gemm15EpilogueDefaultEEEEEvvEEEEvNT_6ParamsE,@"STO_CUDA_ENTRY STV_DEFAULT"
_ZN7cutlass13device_kernelINS_4conv6kernel13ConvUniversalINS1_16ConvProblemShapeILNS1_8OperatorE2ELi2EEENS1_10collective14CollectiveConvINS1_46MainloopSm90TmaGmmaWarpSpecializedImplicitGemmILS5_2ELi9ELi2EN4cute5tupleIJNSA_1CILi1EEESD_SD_EEENS1_36KernelImplicitTmaWarpSpecializedSm90ELi1EEENSB_IJNSC_ILi256EEENSB_IJNSC_ILi128EEEEEENSB_IJNSC_ILi32EEEEEEEEENS_6half_tESN_NSA_8TiledMMAINSA_8MMA_AtomIJNSA_4SM904GMMA26MMA_64x128x16_F32F16F16_SSILNSR_5MajorE1ELST_1ELNSR_7ScaleInE1ELSU_1EEEEEENSA_6LayoutISE_NSB_IJNSC_ILi0EEESY_SY_EEEEENSB_IJNSA_10UnderscoreES11_S11_EEEEENS7_6detail26Sm90ImplicitGemmTileTraitsINSA_13SM90_TMA_LOADENSA_14ComposedLayoutINSA_7SwizzleILi3ELi4ELi3EEENSA_18smem_ptr_flag_bitsILi16EEENSX_INSB_IJNSB_IJNSC_ILi64EEENSC_ILi4EEEEEENSB_IJNSC_ILi8EEES1D_EEENSB_IJSD_NSC_ILi9EEEEEEEEENSB_IJNSB_IJSD_NSC_ILi2048EEEEEENSB_IJS1C_NSC_ILi512EEEEEENSB_IJSY_NSC_ILi8192EEEEEEEEEEEEEvEENS15_INSA_20SM90_TMA_LOAD_IM2COLENS17_IS19_S1B_NSX_INSB_IJNSB_IJS1C_NSC_ILi2EEEEEES1G_S1I_EEENSB_IJS1L_S1N_NSB_IJSY_NSC_ILi4096EEEEEEEEEEEEEvEEEENS_8epilogue10collective6detail29Sm90TmaWarpSpecializedAdapterINS26_15DefaultEpilogueISN_NSB_IJlNSB_IJSD_llEEESY_EEES2B_NS25_6thread17LinearCombinationISN_Li1EffLNS2C_9ScaleType4KindE0ELNS_15FloatRoundStyleE2ESN_EENS_4gemm15EpilogueDefaultEEEEEvvEEEEvNT_6ParamsE:
[----:B------:R-:W0:Y:S01]  /*0000*/  LDC R1, c[0x0][0x28] ;  /* 0x00000a00ff017b82 */ /* 0x000e220000000800 */
[----:B------:R-:W1:Y:S01]  /*0010*/  S2R R7, SR_TID.X ;  /* 0x0000000000077919 */ /* 0x000e620000002100 */
[----:B------:R-:W-:Y:S01]  /*0020*/  ELECT P0, URZ, PT ;  /* 0x00000000003f782f */ /* 0x000fe20003800000 */
[----:B------:R-:W-:Y:S01]  /*0030*/  BSSY B0, `(.L_x_0) ;  /* 0x0000015000007945 */ /* 0x000fe20003800000 */
[----:B0-----:R-:W-:Y:S01]  /*0040*/  VIADD R1, R1, 0xfffffd90 ;  /* 0xfffffd9001017836 */ /* 0x001fe20000000000 */
[----:B-1----:R-:W-:-:S05]  /*0050*/  SHF.R.U32.HI R0, RZ, 0x5, R7 ;  /* 0x00000005ff007819 */ /* 0x002fca0000011607 */
[----:B------:R-:W0:Y:S02]  /*0060*/  SHFL.IDX PT, R2, R0, RZ, 0x1f ;  /* 0x00001fff00027589 */ /* 0x000e2400000e0000 */
[----:B0-----:R-:W-:Y:S02]  /*0070*/  R2UR UR6, R2 ;  /* 0x00000000020672ca */ /* 0x001fe400000e0000 */
[----:B------:R-:W-:-:S06]  /*0080*/  SHF.R.U32.HI R2, RZ, 0x7, R7 ;  /* 0x00000007ff027819 */ /* 0x000fcc0000011607 */
[----:B------:R-:W0:Y:S05]  /*0090*/  SHFL.IDX PT, R2, R2, RZ, 0x1f ;  /* 0x00001fff02027589 */ /* 0x000e2a00000e0000 */
[----:B------:R-:W-:Y:S02]  /*00a0*/  USHF.R.S32.HI UR4, URZ, 0x1f, UR6 ;  /* 0x0000001f3f047899 */ /* 0x000fe40008011406 */
[----:B------:R-:W-:Y:S02]  /*00b0*/  ISETP.NE.OR P0, PT, RZ, UR6, !P0 ;  /* 0x00000006ff007c0c */ /* 0x000fe4000c705670 */
[----:B------:R-:W-:-:S04]  /*00c0*/  ULEA.HI UR4, UR4, UR6, URZ, 0x2 ;  /* 0x0000000604047291 */ /* 0x000fc8000f8f103f */
[----:B------:R-:W-:-:S04]  /*00d0*/  ULOP3.LUT UR4, UR4, 0xfffffffc, URZ, 0xc0, !UPT ;  /* 0xfffffffc04047892 */ /* 0x000fc8000f8ec03f */
[----:B------:R-:W-:-:S03]  /*00e0*/  UIADD3 UR6, UR6, -UR4, URZ ;  /* 0x8000000406067290 */ /* 0x000fc6000fffe03f */
[----:B------:R-:W-:Y:S09]  /*00f0*/  @P0 BRA `(.L_x_1) ;  /* 0x0000000000200947 */ /* 0x000ff20003800000 */
[----:B------:R-:W-:Y:S02]  /*0100*/  ULDC.64 UR4, c[0x0][0x198] ;  /* 0x0000660000047ab9 */ /* 0x000fe40000000a00 */
[----:B------:R-:W-:Y:S02]  /*0110*/  UIADD3 UR8, UP0, UR4, 0xf0, URZ ;  /* 0x000000f004087890 */ /* 0x000fe4000ff1e03f */
[----:B------:R-:W-:Y:S02]  /*0120*/  UIADD3 UR4, UP1, UR4, 0x1f0, URZ ;  /* 0x000001f004047890 */ /* 0x000fe4000ff3e03f */
[----:B------:R-:W-:Y:S02]  /*0130*/  UIADD3.X UR9, URZ, UR5, URZ, UP0, !UPT ;  /* 0x000000053f097290 */ /* 0x000fe400087fe43f */
[----:B------:R-:W-:-:S07]  /*0140*/  UIADD3.X UR5, URZ, UR5, URZ, UP1, !UPT ;  /* 0x000000053f057290 */ /* 0x000fce0008ffe43f */
[----:B------:R1:W-:Y:S02]  /*0150*/  UTMACCTL.PF [UR8] ;  /* 0x00000000080079b9 */ /* 0x0003e40008040000 */
[----:B------:R1:W-:Y:S02]  /*0160*/  UTMACCTL.PF [UR4] ;  /* 0x00000000040079b9 */ /* 0x0003e40008040000 */
[----:B-1----:R-:W-:Y:S01]  /*0170*/  NOP ;  /* 0x0000000000007918 */ /* 0x002fe20000000000 */
.L_x_1:
[----:B------:R-:W-:Y:S05]  /*0180*/  BSYNC B0 ;  /* 0x0000000000007941 */ /* 0x000fea0003800000 */
.L_x_0:
[----:B------:R-:W1:Y:S01]  /*0190*/  SHFL.IDX PT, R0, R0, RZ, 0x1f ;  /* 0x00001fff00007589 */ /* 0x000e6200000e0000 */
[----:B0-----:R-:W-:-:S13]  /*01a0*/  R2UR UR11, R2 ;  /* 0x00000000020b72ca */ /* 0x001fda00000e0000 */
[----:B------:R-:W-:Y:S02]  /*01b0*/  ULOP3.LUT UP0, URZ, UR11, UR6, URZ, 0xfc, !UPT ;  /* 0x000000060b3f7292 */ /* 0x000fe4000f80fc3f */
[----:B------:R-:W-:Y:S02]  /*01c0*/  UISETP.NE.AND UP1, UPT, UR11, 0x1, UPT ;  /* 0x000000010b00788c */ /* 0x000fe4000bf25270 */
[----:B------:R-:W-:-:S04]  /*01d0*/  USEL UR14, URZ, 0x1, UP0 ;  /* 0x000000013f0e7887 */ /* 0x000fc80008000000 */
[----:B------:R-:W-:Y:S01]  /*01e0*/  USEL UR14, UR14, 0x2, UP1 ;  /* 0x000000020e0e7887 */ /* 0x000fe20008800000 */
[----:B-1----:R-:W-:-:S13]  /*01f0*/  ISETP.NE.AND P0, PT, R0, RZ, PT ;  /* 0x000000ff0000720c */ /* 0x002fda0003f05270 */
[----:B------:R-:W-:Y:S05]  /*0200*/  @P0 BRA `(.L_x_2) ;  /* 0x00000000008c0947 */ /* 0x000fea0003800000 */
[----:B------:R-:W-:Y:S01]  /*0210*/  ELECT P0, URZ, PT ;  /* 0x00000000003f782f */ /* 0x000fe20003800000 */
[----:B------:R-:W-:-:S12]  /*0220*/  BSSY B0, `(.L_x_2) ;  /* 0x0000021000007945 */ /* 0x000fd80003800000 */
[----:B------:R-:W-:Y:S05]  /*0230*/  @!P0 BRA `(.L_x_3) ;  /* 0x00000000007c8947 */ /* 0x000fea0003800000 */
[----:B------:R-:W0:Y:S01]  /*0240*/  S2UR UR7, SR_CgaCtaId ;  /* 0x00000000000779c3 */ /* 0x000e220000008800 */
[----:B------:R-:W-:Y:S01]  /*0250*/  UMOV UR4, 0x400 ;  /* 0x0000040000047882 */ /* 0x000fe20000000000 */
[----:B------:R-:W-:Y:S01]  /*0260*/  UMOV UR5, 0x1 ;  /* 0x0000000100057882 */ /* 0x000fe20000000000 */
[----:B------:R-:W-:Y:S02]  /*0270*/  UMOV UR8, 0x80 ;  /* 0x0000008000087882 */ /* 0x000fe40000000000 */
[----:B------:R-:W-:-:S04]  /*0280*/  UIADD3 UR8, -UR8, 0x100000, URZ ;  /* 0x0010000008087890 */ /* 0x000fc8000fffe13f */
[----:B------:R-:W-:Y:S02]  /*0290*/  USHF.L.U32 UR9, UR8, 0xb, URZ ;  /* 0x0000000b08097899 */ /* 0x000fe4000800063f */
[----:B------:R-:W-:Y:S02]  /*02a0*/  USHF.L.U32 UR8, UR8, 0x1, URZ ;  /* 0x0000000108087899 */ /* 0x000fe4000800063f */
[----:B0-----:R-:W-:Y:S02]  /*02b0*/  ULEA UR7, UR7, UR4, 0x18 ;  /* 0x0000000407077291 */ /* 0x001fe4000f8ec03f */
[----:B------:R-:W-:-:S04]  /*02c0*/  UIADD3 UR4, -UR5, 0x100000, URZ ;  /* 0x0010000005047890 */ /* 0x000fc8000fffe13f */
[----:B------:R-:W-:Y:S02]  /*02d0*/  USHF.L.U32 UR5, UR4, 0xb, URZ ;  /* 0x0000000b04057899 */ /* 0x000fe4000800063f */
[----:B------:R-:W-:Y:S01]  /*02e0*/  USHF.L.U32 UR4, UR4, 0x1, URZ ;  /* 0x0000000104047899 */ /* 0x000fe2000800063f */
[----:B------:R-:W0:Y:S11]  /*02f0*/  FENCE.VIEW.ASYNC.S ;  /* 0x00000000000073c6 */ /* 0x000e360000000000 */
[----:B0-----:R0:W1:Y:S01]  /*0300*/  SYNCS.EXCH.64 URZ, [UR7+0x36000], UR4 ;  /* 0x03600004073f75b2 */ /* 0x0010620008000100 */
[----:B------:R0:W2:Y:S01]  /*0310*/  SYNCS.EXCH.64 URZ, [UR7+0x36048], UR8 ;  /* 0x03604808073f75b2 */ /* 0x0000a20008000100 */
[----:B------:R0:W3:Y:S01]  /*0320*/  SYNCS.EXCH.64 URZ, [UR7+0x36008], UR4 ;  /* 0x03600804073f75b2 */ /* 0x0000e20008000100 */
[----:B------:R0:W4:Y:S01]  /*0330*/  SYNCS.EXCH.64 URZ, [UR7+0x36050], UR8 ;  /* 0x03605008073f75b2 */ /* 0x0001220008000100 */
[----:B------:R0:W0:Y:S01]  /*0340*/  SYNCS.EXCH.64 URZ, [UR7+0x36010], UR4 ;  /* 0x03601004073f75b2 */ /* 0x0000220008000100 */
        /* <DEDUP_REMOVED lines=13> */
[----:B------:R-:W-:Y:S01]  /*0420*/  NOP ;  /* 0x0000000000007918 */ /* 0x000fe20000000000 */
.L_x_3:
[----:B0-----:R-:W-:Y:S05]  /*0430*/  BSYNC B0 ;  /* 0x0000000000007941 */ /* 0x001fea0003800000 */
.L_x_2:
[----:B------:R-:W-:Y:S01]  /*0440*/  ULDC.64 UR4, c[0x0][0x598] ;  /* 0x0001660000047ab9 */ /* 0x000fe20000000a00 */
[----:B------:R-:W-:Y:S01]  /*0450*/  SHF.R.S32.HI R0, RZ, 0x1f, R7 ;  /* 0x0000001fff007819 */ /* 0x000fe20000011407 */
[----:B------:R-:W-:Y:S01]  /*0460*/  NOP ;  /* 0x0000000000007918 */ /* 0x000fe20000000000 */
[----:B------:R-:W-:Y:S01]  /*0470*/  ISETP.NE.U32.AND P0, PT, RZ, UR4, PT ;  /* 0x00000004ff007c0c */ /* 0x000fe2000bf05070 */
[----:B------:R-:W-:Y:S01]  /*0480*/  NOP ;  /* 0x0000000000007918 */ /* 0x000fe20000000000 */
[----:B------:R-:W-:Y:S01]  /*0490*/  LEA.HI R0, R0, R7, RZ, 0x7 ;  /* 0x0000000700007211 */ /* 0x000fe200078f38ff */
[----:B------:R-:W-:Y:S01]  /*04a0*/  ULDC.64 UR12, c[0x0][0x208] ;  /* 0x00008200000c7ab9 */ /* 0x000fe20000000a00 */
[----:B-1234-:R-:W-:Y:S01]  /*04b0*/  BAR.SYNC.DEFER_BLOCKING 0x0 ;  /* 0x0000000000007b1d */ /* 0x01efe20000010000 */
[----:B------:R-:W-:Y:S02]  /*04c0*/  ISETP.NE.AND.EX P0, PT, RZ, UR5, PT, P0 ;  /* 0x00000005ff007c0c */ /* 0x000fe4000bf05300 */
[----:B------:R-:W-:-:S05]  /*04d0*/  LOP3.LUT R0, R0, 0xffffff80, RZ, 0xc0, !PT ;  /* 0xffffff8000007812 */ /* 0x000fca00078ec0ff */
[----:B------:R-:W-:-:S06]  /*04e0*/  IMAD.IADD R5, R7, 0x1, -R0 ;  /* 0x0000000107057824 */ /* 0x000fcc00078e0a00 */
[----:B------:R-:W-:Y:S05]  /*04f0*/  @!P0 BRA `(.L_x_4) ;  /* 0x0000000000208947 */ /* 0x000fea0003800000 */
[----:B------:R-:W0:Y:S02]  /*0500*/  LDC.64 R2, c[0x0][0x598] ;  /* 0x00016600ff027b82 */ /* 0x000e240000000a00 */
[----:B0-----:R-:W2:Y:S02]  /*0510*/  LDG.E.64 R2, desc[UR12][R2.64] ;  /* 0x0000000c02027981 */ /* 0x001ea4000c1e1b00 */
[----:B--2---:R-:W-:-:S04]  /*0520*/  ISETP.NE.U32.AND P0, PT, R2, RZ, PT ;  /* 0x000000ff0200720c */ /* 0x004fc80003f05070 */
[----:B------:R-:W-:-:S13]  /*0530*/  ISETP.NE.AND.EX P0, PT, R3, RZ, PT, P0 ;  /* 0x000000ff0300720c */ /* 0x000fda0003f05300 */
[----:B------:R-:W-:Y:S05]  /*0540*/  @!P0 BRA `(.L_x_4) ;  /* 0x00000000000c8947 */ /* 0x000fea0003800000 */
[----:B------:R-:W2:Y:S02]  /*0550*/  LD.E R2, desc[UR12][R2.64] ;  /* 0x0000000c02027980 */ /* 0x000ea4000c101900 */
[----:B--2---:R-:W-:Y:S01]  /*0560*/  R2UR UR16, R2 ;  /* 0x00000000021072ca */ /* 0x004fe200000e0000 */
[----:B------:R-:W-:-:S14]  /*0570*/  BRA `(.L_x_5) ;  /* 0x0000000000247947 */ /* 0x000fdc0003800000 */
.L_x_4:
[----:B------:R-:W-:Y:S02]  /*0580*/  ULDC.64 UR4, c[0x0][0x588] ;  /* 0x0001620000047ab9 */ /* 0x000fe40000000a00 */
[----:B------:R-:W-:-:S04]  /*0590*/  ISETP.NE.U32.AND P0, PT, RZ, UR4, PT ;  /* 0x00000004ff007c0c */ /* 0x000fc8000bf05070 */
[----:B------:R-:W-:-:S13]  /*05a0*/  ISETP.NE.AND.EX P0, PT, RZ, UR5, PT, P0 ;  /* 0x00000005ff007c0c */ /* 0x000fda000bf05300 */
[----:B------:R-:W-:Y:S05]  /*05b0*/  @!P0 BRA `(.L_x_6) ;  /* 0x0000000000108947 */ /* 0x000fea0003800000 */
[----:B------:R-:W0:Y:S02]  /*05c0*/  LDC.64 R2, c[0x0][0x588] ;  /* 0x00016200ff027b82 */ /* 0x000e240000000a00 */
[----:B0-----:R-:W2:Y:S02]  /*05d0*/  LDG.E R2, desc[UR12][R2.64] ;  /* 0x0000000c02027981 */ /* 0x001ea4000c1e1900 */
[----:B--2---:R-:W-:Y:S01]  /*05e0*/  R2UR UR16, R2 ;  /* 0x00000000021072ca */ /* 0x004fe200000e0000 */
[----:B------:R-:W-:-:S14]  /*05f0*/  BRA `(.L_x_5) ;  /* 0x0000000000047947 */ /* 0x000fdc0003800000 */
.L_x_6:
[----:B------:R-:W-:-:S05]  /*0600*/  ULDC UR16, c[0x0][0x580] ;  /* 0x0001600000107ab9 */ /* 0x000fca0000000800 */
.L_x_5:
[----:B------:R-:W-:Y:S02]  /*0610*/  ULDC.64 UR4, c[0x0][0x5a0] ;  /* 0x0001680000047ab9 */ /* 0x000fe40000000a00 */
[----:B------:R-:W-:-:S04]  /*0620*/  ISETP.NE.U32.AND P0, PT, RZ, UR4, PT ;  /* 0x00000004ff007c0c */ /* 0x000fc8000bf05070 */
[----:B------:R-:W-:-:S13]  /*0630*/  ISETP.NE.AND.EX P0, PT, RZ, UR5, PT, P0 ;  /* 0x00000005ff007c0c */ /* 0x000fda000bf05300 */
        /* <DEDUP_REMOVED lines=9> */
.L_x_7:
        /* <DEDUP_REMOVED lines=8> */
.L_x_9:
[----:B------:R-:W-:-:S05]  /*0750*/  ULDC UR17, c[0x0][0x584] ;  /* 0x0001610000117ab9 */ /* 0x000fca0000000800 */
.L_x_8:
[----:B------:R-:W-:Y:S01]  /*0760*/  ULDC UR4, c[0x0][0x4c0] ;  /* 0x0001300000047ab9 */ /* 0x000fe20000000800 */
[----:B------:R-:W0:Y:S01]  /*0770*/  S2R R4, SR_CTAID.Y ;  /* 0x0000000000047919 */ /* 0x000e220000002600 */
[----:B------:R-:W-:Y:S01]  /*0780*/  UIADD3 UR4, UR4, 0x7f, URZ ;  /* 0x0000007f04047890 */ /* 0x000fe2000fffe03f */
[----:B------:R-:W-:Y:S01]  /*0790*/  ISETP.NE.AND P0, PT, RZ, UR11, PT ;  /* 0x0000000bff007c0c */ /* 0x000fe2000bf05270 */
[----:B------:R-:W-:Y:S01]  /*07a0*/  ULDC UR23, c[0x0][0x4c4] ;  /* 0x0001310000177ab9 */ /* 0x000fe20000000800 */
[----:B------:R-:W-:Y:S01]  /*07b0*/  ULDC UR52, c[0x0][0x290] ;  /* 0x0000a40000347ab9 */ /* 0x000fe20000000800 */
[----:B------:R-:W-:Y:S01]  /*07c0*/  USHF.R.S32.HI UR5, URZ, 0x1f, UR4 ;  /* 0x0000001f3f057899 */ /* 0x000fe20008011404 */
[----:B------:R-:W-:-:S03]  /*07d0*/  IMAD.U32 R6, RZ, RZ, UR23 ;  /* 0x00000017ff067e24 */ /* 0x000fc6000f8e00ff */
[----:B------:R-:W-:Y:S02]  /*07e0*/  ULEA.HI UR5, UR5, UR4, URZ, 0x7 ;  /* 0x0000000405057291 */ /* 0x000fe4000f8f383f */
[----:B------:R-:W-:Y:S01]  /*07f0*/  IABS R6, R6 ;  /* 0x0000000600067213 */ /* 0x000fe20000000000 */
[----:B------:R-:W-:Y:S01]  /*0800*/  UMOV UR4, URZ ;  /* 0x0000003f00047c82 */ /* 0x000fe20008000000 */
[----:B------:R-:W-:Y:S02]  /*0810*/  USHF.R.S32.HI UR22, URZ, 0x7, UR5 ;  /* 0x000000073f167899 */ /* 0x000fe40008011405 */
[----:B------:R-:W-:-:S04]  /*0820*/  R2UR UR15, R6 ;  /* 0x00000000060f72ca */ /* 0x000fc800000e0000 */
[----:B------:R-:W-:-:S05]  /*0830*/  IMAD.U32 R3, RZ, RZ, UR22 ;  /* 0x00000016ff037e24 */ /* 0x000fca000f8e00ff */
[-C--:B------:R-:W-:Y:S02]  /*0840*/  IABS R0, R3.reuse ;  /* 0x0000000300007213 */ /* 0x080fe40000000000 */
[----:B------:R-:W-:Y:S02]  /*0850*/  IABS R3, R3 ;  /* 0x0000000300037213 */ /* 0x000fe40000000000 */
[----:B------:R-:W-:-:S13]  /*0860*/  R2UR UR10, R0 ;  /* 0x00000000000a72ca */ /* 0x000fda00000e0000 */
[----:B------:R-:W1:Y:S08]  /*0870*/  I2F.RP R0, UR10 ;  /* 0x0000000a00007d06 */ /* 0x000e700008209400 */
[----:B-1----:R-:W1:Y:S02]  /*0880*/  MUFU.RCP R0, R0 ;  /* 0x0000000000007308 */ /* 0x002e640000001000 */
[----:B-1----:R-:W-:Y:S01]  /*0890*/  VIADD R2, R0, 0xffffffe ;  /* 0x0ffffffe00027836 */ /* 0x002fe20000000000 */
[----:B0-----:R-:W-:-:S04]  /*08a0*/  IABS R0, R4 ;  /* 0x0000000400007213 */ /* 0x001fc80000000000 */
[----:B------:R-:W-:Y:S01]  /*08b0*/  R2UR UR8, R0 ;  /* 0x00000000000872ca */ /* 0x000fe200000e0000 */
[----:B------:R-:W0:Y:S08]  /*08c0*/  F2I.FTZ.U32.TRUNC.NTZ R2, R2 ;  /* 0x0000000200027305 */ /* 0x000e30000021f000 */
[----:B------:R-:W1:Y:S01]  /*08d0*/  I2F.RP R0, UR15 ;  /* 0x0000000f00007d06 */ /* 0x000e620008209400 */
[----:B0-----:R-:W-:Y:S01]  /*08e0*/  R2UR UR5, R2 ;  /* 0x00000000020572ca */ /* 0x001fe200000e0000 */
[----:B------:R-:W-:-:S05]  /*08f0*/  IMAD.MOV R2, RZ, RZ, -R3 ;  /* 0x000000ffff027224 */ /* 0x000fca00078e0a03 */
[----:B------:R-:W-:Y:S01]  /*0900*/  R2UR UR9, R2 ;  /* 0x00000000020972ca */ /* 0x000fe200000e0000 */
[----:B-1----:R-:W0:Y:S06]  /*0910*/  MUFU.RCP R0, R0 ;  /* 0x0000000000007308 */ /* 0x002e2c0000001000 */
[----:B------:R-:W-:-:S04]  /*0920*/  UIADD3 UR7, URZ, -UR5, URZ ;  /* 0x800000053f077290 */ /* 0x000fc8000fffe03f */
[----:B------:R-:W-:-:S04]  /*0930*/  UIMAD UR7, UR7, UR10, URZ ;  /* 0x0000000a070772a4 */ /* 0x000fc8000f8e023f */
[----:B------:R-:W-:-:S04]  /*0940*/  UIMAD.WIDE.U32 UR4, UR5, UR7, UR4 ;  /* 0x00000007050472a5 */ /* 0x000fc8000f8e0004 */
[----:B------:R-:W-:Y:S01]  /*0950*/  UIMAD.WIDE.U32 UR4, UR5, UR8, URZ ;  /* 0x00000008050472a5 */ /* 0x000fe2000f8e003f */
[----:B0-----:R-:W-:Y:S02]  /*0960*/  VIADD R2, R0, 0xffffffe ;  /* 0x0ffffffe00027836 */ /* 0x001fe40000000000 */
[----:B------:R-:W0:Y:S01]  /*0970*/  S2UR UR7, SR_CTAID.Y ;  /* 0x00000000000779c3 */ /* 0x000e220000002600 */
[----:B------:R-:W-:-:S03]  /*0980*/  UIMAD UR4, UR5, UR9, UR8 ;  /* 0x00000009050472a4 */ /* 0x000fc6000f8e0208 */
[----:B------:R-:W1:Y:S01]  /*0990*/  F2I.FTZ.U32.TRUNC.NTZ R2, R2 ;  /* 0x0000000200027305 */ /* 0x000e62000021f000 */
[----:B------:R-:W-:-:S11]  /*09a0*/  UISETP.GT.U32.AND UP1, UPT, UR10, UR4, UPT ;  /* 0x000000040a00728c */ /* 0x000fd6000bf24070 */
[----:B------:R-:W-:Y:S02]  /*09b0*/  @!UP1 UIADD3 UR4, UR4, -UR10, URZ ;  /* 0x8000000a04049290 */ /* 0x000fe4000fffe03f */
[----:B------:R-:W-:Y:S02]  /*09c0*/  @!UP1 UIADD3 UR5, UR5, 0x1, URZ ;  /* 0x0000000105059890 */ /* 0x000fe4000fffe03f */
[----:B------:R-:W-:Y:S02]  /*09d0*/  UISETP.GE.U32.AND UP0, UPT, UR4, UR10, UPT ;  /* 0x0000000a0400728c */ /* 0x000fe4000bf06070 */
[----:B0-----:R-:W-:-:S04]  /*09e0*/  ULOP3.LUT UR4, UR7, UR22, URZ, 0x3c, !UPT ;  /* 0x0000001607047292 */ /* 0x001fc8000f8e3c3f */
[----:B------:R-:W-:-:S05]  /*09f0*/  UISETP.GE.AND UP1, UPT, UR4, URZ, UPT ;  /* 0x0000003f0400728c */ /* 0x000fca000bf26270 */
[----:B------:R-:W-:Y:S02]  /*0a00*/  @UP0 UIADD3 UR5, UR5, 0x1, URZ ;  /* 0x0000000105050890 */ /* 0x000fe4000fffe03f */
[----:B------:R-:W-:Y:S01]  /*0a10*/  UISETP.NE.AND UP0, UPT, UR22, URZ, UPT ;  /* 0x0000003f1600728c */ /* 0x000fe2000bf05270 */
[----:B------:R-:W-:-:S04]  /*0a20*/  UMOV UR4, URZ ;  /* 0x0000003f00047c82 */ /* 0x000fc80008000000 */
[----:B------:R-:W-:Y:S01]  /*0a30*/  UMOV UR10, UR5 ;  /* 0x00000005000a7c82 */ /* 0x000fe20008000000 */
[----:B-1----:R-:W-:Y:S01]  /*0a40*/  R2UR UR5, R2 ;  /* 0x00000000020572ca */ /* 0x002fe200000e0000 */
[----:B------:R-:W-:-:S04]  /*0a50*/  @!UP1 UIADD3 UR10, -UR10, URZ, URZ ;  /* 0x0000003f0a0a9290 */ /* 0x000fc8000fffe13f */
[----:B------:R-:W-:Y:S02]  /*0a60*/  @!UP0 ULOP3.LUT UR10, URZ, UR22, URZ, 0x33, !UPT ;  /* 0x000000163f0a8292 */ /* 0x000fe4000f8e333f */
[----:B------:R-:W-:-:S04]  /*0a70*/  UISETP.NE.AND UP0, UPT, UR23, URZ, UPT ;  /* 0x0000003f1700728c */ /* 0x000fc8000bf05270 */
[----:B------:R-:W-:Y:S02]  /*0a80*/  IMAD.U32 R0, RZ, RZ, UR10 ;  /* 0x0000000aff007e24 */ /* 0x000fe4000f8e00ff */
[----:B------:R-:W-:-:S03]  /*0a90*/  UIADD3 UR8, URZ, -UR5, URZ ;  /* 0x800000053f087290 */ /* 0x000fc6000fffe03f */
[----:B------:R-:W-:Y:S01]  /*0aa0*/  IABS R0, R0 ;  /* 0x0000000000007213 */ /* 0x000fe20000000000 */
[----:B------:R-:W-:-:S03]  /*0ab0*/  UIMAD UR8, UR8, UR15, URZ ;  /* 0x0000000f080872a4 */ /* 0x000fc6000f8e023f */
[----:B------:R-:W-:Y:S01]  /*0ac0*/  R2UR UR9, R0 ;  /* 0x00000000000972ca */ /* 0x000fe200000e0000 */
[----:B------:R-:W-:Y:S02]  /*0ad0*/  UIMAD.WIDE.U32 UR4, UR5, UR8, UR4 ;  /* 0x00000008050472a5 */ /* 0x000fe4000f8e0004 */
[----:B------:R-:W-:-:S10]  /*0ae0*/  ULOP3.LUT UR8, UR10, UR23, URZ, 0x3c, !UPT ;  /* 0x000000170a087292 */ /* 0x000fd4000f8e3c3f */
[----:B------:R-:W-:-:S04]  /*0af0*/  UIMAD.WIDE.U32 UR4, UR5, UR9, URZ ;  /* 0x00000009050472a5 */ /* 0x000fc8000f8e003f */
[----:B------:R-:W-:-:S04]  /*0b00*/  UIADD3 UR4, -UR5, URZ, URZ ;  /* 0x0000003f05047290 */ /* 0x000fc8000fffe13f */
[----:B------:R-:W-:-:S04]  /*0b10*/  UIMAD UR4, UR15, UR4, UR9 ;  /* 0x000000040f0472a4 */ /* 0x000fc8000f8e0209 */
[----:B------:R-:W-:-:S11]  /*0b20*/  UISETP.GT.U32.AND UP2, UPT, UR15, UR4, UPT ;  /* 0x000000040f00728c */ /* 0x000fd6000bf44070 */
[----:B------:R-:W-:Y:S02]  /*0b30*/  @!UP2 UIADD3 UR4, UR4, -UR15, URZ ;  /* 0x8000000f0404a290 */ /* 0x000fe4000fffe03f */
[----:B------:R-:W-:Y:S02]  /*0b40*/  @!UP2 UIADD3 UR5, UR5, 0x1, URZ ;  /* 0x000000010505a890 */ /* 0x000fe4000fffe03f */
[----:B------:R-:W-:Y:S02]  /*0b50*/  UISETP.GE.U32.AND UP1, UPT, UR4, UR15, UPT ;  /* 0x0000000f0400728c */ /* 0x000fe4000bf26070 */
[----:B------:R-:W-:Y:S02]  /*0b60*/  UISETP.GE.AND UP2, UPT, UR8, URZ, UPT ;  /* 0x0000003f0800728c */ /* 0x000fe4000bf46270 */
[----:B------:R-:W-:-:S04]  /*0b70*/  UIADD3 UR4, UR52, 0x1f, URZ ;  /* 0x0000001f34047890 */ /* 0x000fc8000fffe03f */
[----:B------:R-:W-:-:S03]  /*0b80*/  USHF.R.S32.HI UR8, URZ, 0x1f, UR4 ;  /* 0x0000001f3f087899 */ /* 0x000fc60008011404 */
[----:B------:R-:W-:Y:S02]  /*0b90*/  @UP1 UIADD3 UR5, UR5, 0x1, URZ ;  /* 0x0000000105051890 */ /* 0x000fe4000fffe03f */
[----:B------:R-:W-:Y:S02]  /*0ba0*/  ULEA.HI UR8, UR8, UR4, URZ, 0x5 ;  /* 0x0000000408087291 */ /* 0x000fe4000f8f283f */
[----:B------:R-:W-:Y:S02]  /*0bb0*/  UIADD3 UR4, -UR10, URZ, URZ ;  /* 0x0000003f0a047290 */ /* 0x000fe4000fffe13f */
[----:B------:R-:W-:Y:S01]  /*0bc0*/  USHF.R.S32.HI UR48, URZ, 0x5, UR8 ;  /* 0x000000053f307899 */ /* 0x000fe20008011408 */
[----:B------:R-:W-:Y:S01]  /*0bd0*/  UMOV UR15, UR5 ;  /* 0x00000005000f7c82 */ /* 0x000fe20008000000 */
[----:B------:R-:W-:Y:S02]  /*0be0*/  UIMAD UR22, UR22, UR4, UR7 ;  /* 0x00000004161672a4 */ /* 0x000fe4000f8e0207 */
[----:B------:R-:W-:-:S02]  /*0bf0*/  @!UP2 UIADD3 UR15, -UR15, URZ, URZ ;  /* 0x0000003f0f0fa290 */ /* 0x000fc4000fffe13f */
[----:B------:R-:W-:-:S04]  /*0c00*/  @!UP0 ULOP3.LUT UR15, URZ, UR23, URZ, 0x33, !UPT ;  /* 0x000000173f0f8292 */ /* 0x000fc8000f8e333f */
[----:B------:R-:W-:-:S04]  /*0c10*/  UIADD3 UR5, -UR15, URZ, URZ ;  /* 0x0000003f0f057290 */ /* 0x000fc8000fffe13f */
[----:B------:R-:W-:Y:S01]  /*0c20*/  UIMAD UR23, UR23, UR5, UR10 ;  /* 0x00000005171772a4 */ /* 0x000fe2000f8e020a */
[----:B------:R-:W-:Y:S11]  /*0c30*/  @!P0 BRA `(.L_x_10) ;  /* 0x0000015c00908947 */ /* 0x000ff60003800000 */
[----:B------:R-:W-:-:S06]  /*0c40*/  UISETP.NE.AND UP0, UPT, UR11, 0x1, UPT ;  /* 0x000000010b00788c */ /* 0x000fcc000bf05270 */
[----:B------:R-:W-:-:S13]  /*0c50*/  PLOP3.LUT P0, PT, PT, PT, UP0, 0x80, 0x0 ;  /* 0x000000000000781c */ /* 0x000fda0003f0f008 */
[----:B------:R-:W-:Y:S05]  /*0c60*/  @P0 EXIT ;  /* 0x000000000000094d */ /* 0x000fea0003800000 */
[----:B------:R0:W-:Y:S01]  /*0c70*/  STL [R1], RZ ;  /* 0x000000ff01007387 */ /* 0x0001e20000100800 */
[----:B------:R-:W-:Y:S01]  /*0c80*/  UISETP.GE.AND UP0, UPT, UR52, 0x1, UPT ;  /* 0x000000013400788c */ /* 0x000fe2000bf06270 */
[----:B------:R-:W-:Y:S01]  /*0c90*/  CS2R R86, SRZ ;  /* 0x0000000000567805 */ /* 0x000fe2000001ff00 */
[----:B------:R-:W-:Y:S01]  /*0ca0*/  UMOV UR4, URZ ;  /* 0x0000003f00047c82 */ /* 0x000fe20008000000 */
[----:B------:R0:W-:Y:S01]  /*0cb0*/  STL [R1+0x4], RZ ;  /* 0x000004ff01007387 */ /* 0x0001e20000100800 */
[----:B------:R-:W-:Y:S02]  /*0cc0*/  CS2R R152, SRZ ;  /* 0x0000000000987805 */ /* 0x000fe4000001ff00 */
[----:B------:R-:W-:Y:S02]  /*0cd0*/  CS2R R154, SRZ ;  /* 0x00000000009a7805 */ /* 0x000fe4000001ff00 */
[----:B------:R-:W-:Y:S01]  /*0ce0*/  PLOP3.LUT P0, PT, PT, PT, UP0, 0x80, 0x0 ;  /* 0x000000000000781c */ /* 0x000fe20003f0f008 */
[----:B------:R0:W-:Y:S01]  /*0cf0*/  STL [R1+0x8], RZ ;  /* 0x000008ff01007387 */ /* 0x0001e20000100800 */
[----:B------:R-:W-:-:S02]  /*0d00*/  CS2R R156, SRZ ;  /* 0x00000000009c7805 */ /* 0x000fc4000001ff00 */
[----:B------:R-:W-:Y:S02]  /*0d10*/  CS2R R158, SRZ ;  /* 0x00000000009e7805 */ /* 0x000fe4000001ff00 */
[----:B------:R-:W-:Y:S01]  /*0d20*/  CS2R R160, SRZ ;  /* 0x0000000000a07805 */ /* 0x000fe2000001ff00 */
[----:B------:R0:W-:Y:S01]  /*0d30*/  STL [R1+0xc], RZ ;  /* 0x00000cff01007387 */ /* 0x0001e20000100800 */
[----:B------:R-:W-:Y:S02]  /*0d40*/  CS2R R162, SRZ ;  /* 0x0000000000a27805 */ /* 0x000fe4000001ff00 */
[----:B------:R-:W-:Y:S02]  /*0d50*/  CS2R R164, SRZ ;  /* 0x0000000000a47805 */ /* 0x000fe4000001ff00 */
[----:B------:R-:W-:Y:S01]  /*0d60*/  CS2R R166, SRZ ;  /* 0x0000000000a67805 */ /* 0x000fe2000001ff00 */
        /* <DEDUP_REMOVED lines=116> */
[----:B------:R0:W-:Y:S04]  /*14b0*/  STL [R1+0x84], RZ ;  /* 0x000084ff01007387 */ /* 0x0001e80000100800 */
        /* <DEDUP_REMOVED lines=29> */
[----:B------:R0:W-:Y:S01]  /*1690*/  STL [R1+0xfc], RZ ;  /* 0x0000fcff01007387 */ /* 0x0001e20000100800 */
[----:B------:R-:W-:Y:S05]  /*16a0*/  @!P0 BRA `(.L_x_11) ;  /* 0x0000000c00f48947 */ /* 0x000fea0003800000 */
[----:B------:R-:W-:-:S04]  /*16b0*/  ULOP3.LUT UR4, UR14, 0x1, URZ, 0xfc, !UPT ;  /* 0x000000010e047892 */ /* 0x000fc8000f8efc3f */
[----:B------:R-:W-:-:S06]  /*16c0*/  UISETP.NE.AND UP0, UPT, UR4, 0x3, UPT ;  /* 0x000000030400788c */ /* 0x000fcc000bf05270 */
[----:B------:R-:W-:-:S13]  /*16d0*/  PLOP3.LUT P1, PT, PT, PT, UP0, 0x80, 0x0 ;  /* 0x000000000000781c */ /* 0x000fda0003f2f008 */
[----:B------:R-:W-:Y:S05]  /*16e0*/  @!P1 BRA `(.L_x_12) ;  /* 0x0000000000049947 */ /* 0x000fea0003800000 */
[----:B------:R-:W-:Y:S01]  /*16f0*/  BPT.TRAP 0x1 ;  /* 0x000000040000795c */ /* 0x000fe20000300000 */
.L_x_12:
[----:B------:R-:W1:Y:S01]  /*1700*/  S2UR UR5, SR_CgaCtaId ;  /* 0x00000000000579c3 */ /* 0x000e620000008800 */
[----:B------:R-:W-:Y:S01]  /*1710*/  SHF.L.U32 R0, RZ, 0x1f, RZ ;  /* 0x0000001fff007819 */ /* 0x000fe200000006ff */
[----:B------:R-:W-:Y:S02]  /*1720*/  UMOV UR4, 0x400 ;  /* 0x0000040000047882 */ /* 0x000fe40000000000 */
[----:B-1----:R-:W-:-:S12]  /*1730*/  ULEA UR6, UR5, UR4, 0x18 ;  /* 0x0000000405067291 */ /* 0x002fd8000f8ec03f */
.L_x_13:
[----:B-1----:R-:W-:-:S04]  /*1740*/  IMAD.U32 R3, RZ, RZ, UR6 ;  /* 0x00000006ff037e24 */ /* 0x002fc8000f8e00ff */
[----:B------:R1:W2:Y:S03]  /*1750*/  SYNCS.PHASECHK.TRANS64.TRYWAIT P1, [R3+URZ+0x36000], R0 ;  /* 0x03600000030075a7 */ /* 0x0002a6000802017f */
[----:B--2---:R-:W-:Y:S05]  /*1760*/  @!P1 NANOSLEEP.SYNCS 0x989680 ;  /* 0x009896800000995d */ /* 0x004fea0003900000 */
[----:B------:R-:W2:Y:S02]  /*1770*/  @!P1 SYNCS.PHASECHK.TRANS64 P1, [R3+URZ+0x36000], R0 ;  /* 0x03600000030095a7 */ /* 0x000ea4000802007f */
[----:B--2---:R-:W-:Y:S05]  /*1780*/  @!P1 BRA `(.L_x_13) ;  /* 0xfffffffc00ec9947 */ /* 0x004fea000383ffff */
[----:B------:R-:W-:Y:S01]  /*1790*/  UIADD3 UR4, UR6, 0x24000, URZ ;  /* 0x0002400006047890 */ /* 0x000fe2000fffe03f */
[----:B------:R-:W-:Y:S01]  /*17a0*/  WARPGROUP.ARRIVE ;  /* 0x00000000000079c5 */ /* 0x000fe20000000000 */
[----:B------:R-:W-:Y:S02]  /*17b0*/  UMOV UR7, 0x40000040 ;  /* 0x4000004000077882 */ /* 0x000fe40000000000 */
[----:B------:R-:W-:Y:S02]  /*17c0*/  USHF.R.U32.HI UR5, URZ, 0x4, UR4 ;  /* 0x000000043f057899 */ /* 0x000fe40008011604 */
[----:B------:R-:W-:Y:S02]  /*17d0*/  USHF.R.U32.HI UR4, URZ, 0x4, UR6 ;  /* 0x000000043f047899 */ /* 0x000fe40008011606 */
[----:B------:R-:W-:Y:S02]  /*17e0*/  ULOP3.LUT UR5, UR5, 0x3fff, URZ, 0xc0, !UPT ;  /* 0x00003fff05057892 */ /* 0x000fe4000f8ec03f */
[----:B------:R-:W-:-:S02]  /*17f0*/  ULOP3.LUT UR8, UR4, 0x3fff, URZ, 0xc0, !UPT ;  /* 0x00003fff04087892 */ /* 0x000fc4000f8ec03f */
[----:B------:R-:W-:-:S03]  /*1800*/  ULOP3.LUT UR9, UR5, 0x1000000, URZ, 0xfc, !UPT ;  /* 0x0100000005097892 */ /* 0x000fc6000f8efc3f */
[----:B------:R-:W-:Y:S02]  /*1810*/  UMOV UR5, 0x40000040 ;  /* 0x4000004000057882 */ /* 0x000fe40000000000 */
[----:B------:R-:W-:Y:S02]  /*1820*/  UMOV UR4, UR8 ;  /* 0x0000000800047c82 */ /* 0x000fe40008000000 */
[----:B------:R-:W-:Y:S02]  /*1830*/  UMOV UR6, UR9 ;  /* 0x0000000900067c82 */ /* 0x000fe40008000000 */
[----:B------:R-:W-:Y:S01]  /*1840*/  HGMMA.64x128x16.F32 R68, gdesc[UR4].tnspA.tnspB, RZ, !UPT, gsb0 ;  /* 0x61e00000044479f0 */ /* 0x000fe2000c0008ff */
[----:B------:R-:W-:Y:S01]  /*1850*/  UIADD3 UR4, UR8, 0x100, URZ ;  /* 0x0000010008047890 */ /* 0x000fe2000fffe03f */
[----:B------:R-:W-:Y:S01]  /*1860*/  UMOV UR5, 0x40000040 ;  /* 0x4000004000057882 */ /* 0x000fe20000000000 */
[----:B------:R-:W-:Y:S02]  /*1870*/  WARPGROUP.DEPBAR.LE gsb0, 0x0 ;  /* 0x00008000000079c5 */ /* 0x000fe40000010000 */
[----:B------:R-:W-:Y:S01]  /*1880*/  WARPGROUP.ARRIVE ;  /* 0x00000000000079c5 */ /* 0x000fe20000000000 */
[----:B------:R-:W-:-:S02]  /*1890*/  IMAD.MOV.U32 R45, RZ, RZ, R88 ;  /* 0x000000ffff2d7224 */ /* 0x000fc400078e0058 */
[----:B------:R-:W-:Y:S02]  /*18a0*/  IMAD.MOV.U32 R44, RZ, RZ, R89 ;  /* 0x000000ffff2c7224 */ /* 0x000fe400078e0059 */
[----:B------:R-:W-:Y:S02]  /*18b0*/  IMAD.MOV.U32 R43, RZ, RZ, R90 ;  /* 0x000000ffff2b7224 */ /* 0x000fe400078e005a */
[----:B------:R-:W-:Y:S01]  /*18c0*/  HGMMA.64x128x16.F32 R152, gdesc[UR4].tnspA.tnspB, RZ, !UPT, gsb0 ;  /* 0x61e00000049879f0 */ /* 0x000fe2000c0008ff */
[----:B------:R-:W-:Y:S01]  /*18d0*/  UIADD3 UR4, UR8, 0x200, URZ ;  /* 0x0000020008047890 */ /* 0x000fe2000fffe03f */
[----:B------:R-:W-:Y:S01]  /*18e0*/  IMAD.MOV.U32 R42, RZ, RZ, R91 ;  /* 0x000000ffff2a7224 */ /* 0x000fe200078e005b */
[----:B------:R-:W-:Y:S01]  /*18f0*/  UMOV UR5, 0x40000040 ;  /* 0x4000004000057882 */ /* 0x000fe20000000000 */
[----:B------:R-:W-:Y:S02]  /*1900*/  IMAD.MOV.U32 R41, RZ, RZ, R92 ;  /* 0x000000ffff297224 */ /* 0x000fe400078e005c */
[----:B------:R-:W-:-:S02]  /*1910*/  IMAD.MOV.U32 R40, RZ, RZ, R93 ;  /* 0x000000ffff287224 */ /* 0x000fc400078e005d */
[----:B------:R-:W-:Y:S02]  /*1920*/  IMAD.MOV.U32 R39, RZ, RZ, R94 ;  /* 0x000000ffff277224 */ /* 0x000fe400078e005e */
[----:B------:R-:W-:Y:S02]  /*1930*/  IMAD.MOV.U32 R38, RZ, RZ, R95 ;  /* 0x000000ffff267224 */ /* 0x000fe400078e005f */
[----:B------:R-:W-:Y:S02]  /*1940*/  IMAD.MOV.U32 R37, RZ, RZ, R96 ;  /* 0x000000ffff257224 */ /* 0x000fe400078e0060 */
[----:B------:R-:W-:Y:S02]  /*1950*/  IMAD.MOV.U32 R36, RZ, RZ, R97 ;  /* 0x000000ffff247224 */ /* 0x000fe400078e0061 */
        /* <DEDUP_REMOVED lines=31> */
[----:B-1----:R-:W-:-:S02]  /*1b50*/  IMAD.MOV.U32 R3, RZ, RZ, R129 ;  /* 0x000000ffff037224 */ /* 0x002fc400078e0081 */
        /* <DEDUP_REMOVED lines=26> */
[----:B------:R-:W-:Y:S01]  /*1d00*/  IMAD.MOV.U32 R220, RZ, RZ, R33 ;  /* 0x000000ffffdc7224 */ /* 0x000fe200078e0021 */
[----:B------:R-:W-:Y:S02]  /*1d10*/  WARPGROUP.DEPBAR.LE gsb0, 0x0 ;  /* 0x00008000000079c5 */ /* 0x000fe40000010000 */
[----:B------:R-:W-:Y:S01]  /*1d20*/  WARPGROUP.ARRIVE ;  /* 0x00000000000079c5 */ /* 0x000fe20000000000 */
[----:B------:R1:W-:Y:S01]  /*1d30*/  STL.64 [R1+0x168], R214 ;  /* 0x000168d601007387 */ /* 0x0003e20000100a00 */
[----:B------:R-:W-:Y:S02]  /*1d40*/  IMAD.MOV.U32 R221, RZ, RZ, R32 ;  /* 0x000000ffffdd7224 */ /* 0x000fe400078e0020 */
[----:B------:R-:W-:Y:S01]  /*1d50*/  IMAD.MOV.U32 R222, RZ, RZ, R31 ;  /* 0x000000ffffde7224 */ /* 0x000fe200078e001f */
[----:B------:R2:W-:Y:S01]  /*1d60*/  STL.64 [R1+0x160], R212 ;  /* 0x000160d401007387 */ /* 0x0005e20000100a00 */
[----:B------:R-:W-:Y:S01]  /*1d70*/  HGMMA.64x128x16.F32 R88, gdesc[UR4].tnspA.tnspB, RZ, !UPT, gsb0 ;  /* 0x61e00000045879f0 */ /* 0x000fe2000c0008ff */
[----:B------:R-:W-:Y:S01]  /*1d80*/  UIADD3 UR4, UR8, 0x300, URZ ;  /* 0x0000030008047890 */ /* 0x000fe2000fffe03f */
[----:B------:R-:W-:Y:S01]  /*1d90*/  IMAD.MOV.U32 R223, RZ, RZ, R30 ;  /* 0x000000ffffdf7224 */ /* 0x000fe200078e001e */
[----:B------:R3:W-:Y:S01]  /*1da0*/  STL.64 [R1+0x158], R210 ;  /* 0x000158d201007387 */ /* 0x0007e20000100a00 */
[----:B------:R-:W-:Y:S01]  /*1db0*/  IMAD.MOV.U32 R224, RZ, RZ, R29 ;  /* 0x000000ffffe07224 */ /* 0x000fe200078e001d */
[----:B------:R-:W-:Y:S01]  /*1dc0*/  UMOV UR5, 0x40000040 ;  /* 0x4000004000057882 */ /* 0x000fe20000000000 */
[----:B------:R-:W-:Y:S01]  /*1dd0*/  IMAD.MOV.U32 R225, RZ, RZ, R28 ;  /* 0x000000ffffe17224 */ /* 0x000fe200078e001c */
[----:B------:R4:W-:Y:S01]  /*1de0*/  STL.64 [R1+0x150], R208 ;  /* 0x000150d001007387 */ /* 0x0009e20000100a00 */
[----:B-1----:R-:W-:-:S02]  /*1df0*/  IMAD.MOV.U32 R214, RZ, RZ, R39 ;  /* 0x000000ffffd67224 */ /* 0x002fc400078e0027 */
[----:B------:R-:W-:Y:S01]  /*1e00*/  IMAD.MOV.U32 R215, RZ, RZ, R38 ;  /* 0x000000ffffd77224 */ /* 0x000fe200078e0026 */
[----:B------:R1:W-:Y:S01]  /*1e10*/  STL.64 [R1+0x148], R206 ;  /* 0x000148ce01007387 */ /* 0x0003e20000100a00 */
[----:B--2---:R-:W-:Y:S02]  /*1e20*/  IMAD.MOV.U32 R212, RZ, RZ, R41 ;  /* 0x000000ffffd47224 */ /* 0x004fe400078e0029 */
[----:B------:R-:W-:Y:S01]  /*1e30*/  IMAD.MOV.U32 R213, RZ, RZ, R40 ;  /* 0x000000ffffd57224 */ /* 0x000fe200078e0028 */
[----:B------:R2:W-:Y:S01]  /*1e40*/  STL.64 [R1+0x140], R204 ;  /* 0x000140cc01007387 */ /* 0x0005e20000100a00 */
[----:B---3--:R-:W-:Y:S02]  /*1e50*/  IMAD.MOV.U32 R210, RZ, RZ, R43 ;  /* 0x000000ffffd27224 */ /* 0x008fe400078e002b */
[----:B------:R-:W-:Y:S01]  /*1e60*/  IMAD.MOV.U32 R211, RZ, RZ, R42 ;  /* 0x000000ffffd37224 */ /* 0x000fe200078e002a */
[----:B------:R3:W-:Y:S01]  /*1e70*/  STL.64 [R1+0x138], R202 ;  /* 0x000138ca01007387 */ /* 0x0007e20000100a00 */
[----:B----4-:R-:W-:-:S02]  /*1e80*/  IMAD.MOV.U32 R208, RZ, RZ, R45 ;  /* 0x000000ffffd07224 */ /* 0x010fc400078e002d */
[----:B------:R-:W-:Y:S01]  /*1e90*/  IMAD.MOV.U32 R209, RZ, RZ, R44 ;  /* 0x000000ffffd17224 */ /* 0x000fe200078e002c */
[----:B------:R4:W-:Y:S01]  /*1ea0*/  STL.64 [R1+0x130], R200 ;  /* 0x000130c801007387 */ /* 0x0009e20000100a00 */
[----:B-1----:R-:W-:Y:S02]  /*1eb0*/  IMAD.MOV.U32 R206, RZ, RZ, R47 ;  /* 0x000000ffffce7224 */ /* 0x002fe400078e002f */
[----:B------:R-:W-:Y:S01]  /*1ec0*/  IMAD.MOV.U32 R207, RZ, RZ, R46 ;  /* 0x000000ffffcf7224 */ /* 0x000fe200078e002e */
[----:B------:R1:W-:Y:S01]  /*1ed0*/  STL.64 [R1+0x128], R198 ;  /* 0x000128c601007387 */ /* 0x0003e20000100a00 */
[----:B--2---:R-:W-:Y:S02]  /*1ee0*/  IMAD.MOV.U32 R204, RZ, RZ, R49 ;  /* 0x000000ffffcc7224 */ /* 0x004fe400078e0031 */
[----:B------:R-:W-:Y:S01]  /*1ef0*/  IMAD.MOV.U32 R205, RZ, RZ, R48 ;  /* 0x000000ffffcd7224 */ /* 0x000fe200078e0030 */
[----:B------:R2:W-:Y:S01]  /*1f00*/  STL.64 [R1+0x120], R196 ;  /* 0x000120c401007387 */ /* 0x0005e20000100a00 */
[----:B---3--:R-:W-:-:S02]  /*1f10*/  IMAD.MOV.U32 R202, RZ, RZ, R51 ;  /* 0x000000ffffca7224 */ /* 0x008fc400078e0033 */
[----:B------:R-:W-:Y:S01]  /*1f20*/  IMAD.MOV.U32 R203, RZ, RZ, R50 ;  /* 0x000000ffffcb7224 */ /* 0x000fe200078e0032 */
[----:B------:R3:W-:Y:S01]  /*1f30*/  STL.64 [R1+0x118], R194 ;  /* 0x000118c201007387 */ /* 0x0007e20000100a00 */
[----:B----4-:R-:W-:Y:S02]  /*1f40*/  IMAD.MOV.U32 R200, RZ, RZ, R53 ;  /* 0x000000ffffc87224 */ /* 0x010fe400078e0035 */
[----:B------:R-:W-:Y:S01]  /*1f50*/  IMAD.MOV.U32 R201, RZ, RZ, R52 ;  /* 0x000000ffffc97224 */ /* 0x000fe200078e0034 */
[----:B------:R4:W-:Y:S01]  /*1f60*/  STL.64 [R1+0x110], R192 ;  /* 0x000110c001007387 */ /* 0x0009e20000100a00 */
[----:B-1----:R-:W-:Y:S02]  /*1f70*/  IMAD.MOV.U32 R198, RZ, RZ, R55 ;  /* 0x000000ffffc67224 */ /* 0x002fe400078e0037 */
[----:B------:R-:W-:Y:S01]  /*1f80*/  IMAD.MOV.U32 R199, RZ, RZ, R54 ;  /* 0x000000ffffc77224 */ /* 0x000fe200078e0036 */
[----:B------:R1:W-:Y:S01]  /*1f90*/  STL.64 [R1+0x108], R190 ;  /* 0x000108be01007387 */ /* 0x0003e20000100a00 */
[----:B--2---:R-:W-:-:S02]  /*1fa0*/  IMAD.MOV.U32 R196, RZ, RZ, R57 ;  /* 0x000000ffffc47224 */ /* 0x004fc400078e0039 */
[----:B------:R-:W-:Y:S01]  /*1fb0*/  IMAD.MOV.U32 R197, RZ, RZ, R56 ;  /* 0x000000ffffc57224 */ /* 0x000fe200078e0038 */
[----:B------:R2:W-:Y:S01]  /*1fc0*/  STL.64 [R1+0x100], R188 ;  /* 0x000100bc01007387 */ /* 0x0005e20000100a00 */
[----:B---3--:R-:W-:Y:S02]  /*1fd0*/  IMAD.MOV.U32 R194, RZ, RZ, R59 ;  /* 0x000000ffffc27224 */ /* 0x008fe400078e003b */
[----:B------:R-:W-:Y:S02]  /*1fe0*/  IMAD.MOV.U32 R195, RZ, RZ, R58 ;  /* 0x000000ffffc37224 */ /* 0x000fe400078e003a */
[----:B----4-:R-:W-:Y:S02]  /*1ff0*/  IMAD.MOV.U32 R192, RZ, RZ, R61 ;  /* 0x000000ffffc07224 */ /* 0x010fe400078e003d */
[----:B------:R-:W-:Y:S02]  /*2000*/  IMAD.MOV.U32 R193, RZ, RZ, R60 ;  /* 0x000000ffffc17224 */ /* 0x000fe400078e003c */
[----:B-1----:R-:W-:-:S02]  /*2010*/  IMAD.MOV.U32 R190, RZ, RZ, R63 ;  /* 0x000000ffffbe7224 */ /* 0x002fc400078e003f */
[----:B------:R-:W-:Y:S02]  /*2020*/  IMAD.MOV.U32 R191, RZ, RZ, R62 ;  /* 0x000000ffffbf7224 */ /* 0x000fe400078e003e */
[----:B--2---:R-:W-:Y:S02]  /*2030*/  IMAD.MOV.U32 R188, RZ, RZ, R65 ;  /* 0x000000ffffbc7224 */ /* 0x004fe400078e0041 */
        /* <DEDUP_REMOVED lines=26> */
[----:B------:R-:W-:Y:S01]  /*21e0*/  IMAD.MOV.U32 R251, RZ, RZ, R0 ;  /* 0x000000fffffb7224 */ /* 0x000fe200078e0000 */
[----:B------:R-:W-:Y:S02]  /*21f0*/  WARPGROUP.DEPBAR.LE gsb0, 0x0 ;  /* 0x00008000000079c5 */ /* 0x000fe40000010000 */
[----:B------:R-:W-:-:S06]  /*2200*/  WARPGROUP.ARRIVE ;  /* 0x00000000000079c5 */ /* 0x000fcc0000000000 */
[----:B------:R-:W-:Y:S01]  /*2210*/  HGMMA.64x128x16.F32 R24, gdesc[UR4].tnspA.tnspB, RZ, !UPT, gsb0 ;  /* 0x61e00000041879f0 */ /* 0x000fe2000c0008ff */
[----:B------:R-:W-:Y:S02]  /*2220*/  UIADD3 UR4, UR8, 0x80, URZ ;  /* 0x0000008008047890 */ /* 0x000fe4000fffe03f */
[----:B------:R-:W-:Y:S01]  /*2230*/  UIADD3 UR6, UR9, 0x80, URZ ;  /* 0x0000008009067890 */ /* 0x000fe2000fffe03f */
[----:B------:R-:W-:Y:S01]  /*2240*/  UMOV UR5, 0x40000040 ;  /* 0x4000004000057882 */ /* 0x000fe20000000000 */
[----:B------:R-:W-:Y:S01]  /*2250*/  UMOV UR7, 0x40000040 ;  /* 0x4000004000077882 */ /* 0x000fe20000000000 */
[----:B------:R-:W-:Y:S02]  /*2260*/  WARPGROUP.DEPBAR.LE gsb0, 0x0 ;  /* 0x00008000000079c5 */ /* 0x000fe40000010000 */
[----:B------:R-:W-:-:S06]  /*2270*/  WARPGROUP.ARRIVE ;  /* 0x00000000000079c5 */ /* 0x000fcc0000000000 */
[----:B------:R-:W-:Y:S03]  /*2280*/  HGMMA.64x128x16.F32 R188, gdesc[UR4].tnspA.tnspB, R188, gsb0 ;  /* 0x61e0000004bc79f0 */ /* 0x000fe600080008bc */
[----:B------:R-:W-:Y:S02]  /*2290*/  WARPGROUP.DEPBAR.LE gsb0, 0x0 ;  /* 0x00008000000079c5 */ /* 0x000fe40000010000 */
[----:B------:R-:W-:Y:S04]  /*22a0*/  STL.64 [R1], R188 ;  /* 0x000000bc01007387 */ /* 0x000fe80000100a00 */
[----:B------:R-:W-:Y:S04]  /*22b0*/  STL.64 [R1+0x8], R190 ;  /* 0x000008be01007387 */ /* 0x000fe80000100a00 */
        /* <DEDUP_REMOVED lines=11> */
[----:B------:R1:W-:Y:S04]  /*2370*/  STL.64 [R1+0x68], R214 ;  /* 0x000068d601007387 */ /* 0x0003e80000100a00 */
        /* <DEDUP_REMOVED lines=18> */
[----:B-1----:R-:W3:Y:S04]  /*24a0*/  LDL.LU.64 R214, [R1+0x168] ;  /* 0x0001680001d67983 */ /* 0x002ee80000300a00 */
[----:B------:R-:W3:Y:S04]  /*24b0*/  LDL.LU.64 R212, [R1+0x160] ;  /* 0x0001600001d47983 */ /* 0x000ee80000300a00 */
        /* <DEDUP_REMOVED lines=11> */
[----:B------:R-:W3:Y:S01]  /*2570*/  LDL.LU.64 R188, [R1+0x100] ;  /* 0x0001000001bc7983 */ /* 0x000ee20000300a00 */
[----:B------:R-:W-:Y:S01]  /*2580*/  UIADD3 UR4, UR8, 0x180, URZ ;  /* 0x0000018008047890 */ /* 0x000fe2000fffe03f */
[----:B------:R-:W-:Y:S01]  /*2590*/  UMOV UR5, 0x40000040 ;  /* 0x4000004000057882 */ /* 0x000fe20000000000 */
[----:B---3--:R-:W-:-:S07]  /*25a0*/  WARPGROUP.ARRIVE ;  /* 0x00000000000079c5 */ /* 0x008fce0000000000 */
[----:B------:R-:W-:Y:S01]  /*25b0*/  HGMMA.64x128x16.F32 R152, gdesc[UR4].tnspA.tnspB, R152, gsb0 ;  /* 0x61e00000049879f0 */ /* 0x000fe20008000898 */
[----:B------:R-:W-:Y:S01]  /*25c0*/  UIADD3 UR4, UR8, 0x280, URZ ;  /* 0x0000028008047890 */ /* 0x000fe2000fffe03f */
[----:B------:R-:W-:Y:S01]  /*25d0*/  UMOV UR5, 0x40000040 ;  /* 0x4000004000057882 */ /* 0x000fe20000000000 */
[----:B------:R-:W-:Y:S02]  /*25e0*/  WARPGROUP.DEPBAR.LE gsb0, 0x0 ;  /* 0x00008000000079c5 */ /* 0x000fe40000010000 */
[----:B------:R-:W-:-:S07]  /*25f0*/  WARPGROUP.ARRIVE ;  /* 0x00000000000079c5 */ /* 0x000fce0000000000 */
[----:B------:R-:W-:Y:S01]  /*2600*/  HGMMA.64x128x16.F32 R88, gdesc[UR4].tnspA.tnspB, R88, gsb0 ;  /* 0x61e00000045879f0 */ /* 0x000fe20008000858 */
[----:B------:R-:W-:Y:S01]  /*2610*/  UIADD3 UR4, UR8, 0x380, URZ ;  /* 0x0000038008047890 */ /* 0x000fe2000fffe03f */
[----:B------:R-:W-:Y:S01]  /*2620*/  UMOV UR5, 0x40000040 ;  /* 0x4000004000057882 */ /* 0x000fe20000000000 */
[----:B------:R-:W-:Y:S02]  /*2630*/  WARPGROUP.DEPBAR.LE gsb0, 0x0 ;  /* 0x00008000000079c5 */ /* 0x000fe40000010000 */
[----:B------:R-:W-:-:S07]  /*2640*/  WARPGROUP.ARRIVE ;  /* 0x00000000000079c5 */ /* 0x000fce0000000000 */
[----:B------:R-:W-:Y:S01]  /*2650*/  HGMMA.64x128x16.F32 R24, gdesc[UR4].tnspA.tnspB, R24, gsb0 ;  /* 0x61e00000041879f0 */ /* 0x000fe20008000818 */
[----:B--2---:R-:W-:Y:S02]  /*2660*/  UMOV UR4, 0x1 ;  /* 0x0000000100047882 */ /* 0x004fe40000000000 */
[----:B------:R-:W-:-:S03]  /*2670*/  WARPGROUP.DEPBAR.LE gsb0, 0x0 ;  /* 0x00008000000079c5 */ /* 0x000fc60000010000 */
.L_x_11:
[----:B------:R-:W-:-:S04]  /*2680*/  UISETP.LT.AND UP0, UPT, UR48, 0x1, UPT ;  /* 0x000000013000788c */ /* 0x000fc8000bf01270 */
[----:B------:R-:W-:-:S04]  /*2690*/  USEL UR5, UR48, 0x1, UP0 ;  /* 0x0000000130057887 */ /* 0x000fc80008000000 */
[----:B------:R-:W-:-:S04]  /*26a0*/  UIADD3 UR48, -UR5, UR48, URZ ;  /* 0x0000003005307290 */ /* 0x000fc8000fffe13f */
[----:B------:R-:W-:-:S06]  /*26b0*/  UISETP.GE.AND UP0, UPT, UR48, 0x1, UPT ;  /* 0x000000013000788c */ /* 0x000fcc000bf06270 */
[----:B------:R-:W-:-:S13]  /*26c0*/  PLOP3.LUT P1, PT, PT, PT, UP0, 0x80, 0x0 ;  /* 0x000000000000781c */ /* 0x000fda0003f2f008 */
[----:B------:R-:W-:Y:S05]  /*26d0*/  @!P1 BRA `(.L_x_14) ;  /* 0x0000001400989947 */ /* 0x000fea0003800000 */
[----:B------:R-:W-:Y:S01]  /*26e0*/  IMAD.MOV.U32 R4, RZ, RZ, RZ ;  /* 0x000000ffff047224 */ /* 0x000fe200078e00ff */
[----:B------:R-:W-:Y:S01]  /*26f0*/  ULOP3.LUT UR19, UR14, 0x1, URZ, 0xfc, !UPT ;  /* 0x000000010e137892 */ /* 0x000fe2000f8efc3f */
[----:B------:R-:W-:Y:S01]  /*2700*/  IMAD.U32 R3, RZ, RZ, UR48 ;  /* 0x00000030ff037e24 */ /* 0x000fe2000f8e00ff */
[----:B------:R-:W-:Y:S01]  /*2710*/  UISETP.NE.U32.AND UP0, UPT, UR4, URZ, UPT ;  /* 0x0000003f0400728c */ /* 0x000fe2000bf05070 */
[----:B------:R-:W-:-:S10]  /*2720*/  UMOV UR5, URZ ;  /* 0x0000003f00057c82 */ /* 0x000fd40008000000 */
.L_x_19:
[----:B------:R-:W-:-:S06]  /*2730*/  UISETP.NE.AND UP1, UPT, UR19, 0x3, UPT ;  /* 0x000000031300788c */ /* 0x000fcc000bf25270 */
[----:B------:R-:W-:-:S13]  /*2740*/  PLOP3.LUT P2, PT, PT, PT, UP1, 0x80, 0x0 ;  /* 0x000000000000781c */ /* 0x000fda0003f4f018 */
[----:B------:R-:W-:Y:S05]  /*2750*/  @!P2 BRA `(.L_x_15) ;  /* 0x000000000004a947 */ /* 0x000fea0003800000 */
[----:B------:R-:W-:Y:S01]  /*2760*/  BPT.TRAP 0x1 ;  /* 0x000000040000795c */ /* 0x000fe20000300000 */
.L_x_15:
[----:B------:R-:W1:Y:S01]  /*2770*/  S2UR UR7, SR_CgaCtaId ;  /* 0x00000000000779c3 */ /* 0x000e620000008800 */
[----:B------:R-:W-:Y:S01]  /*2780*/  UMOV UR6, 0x400 ;  /* 0x0000040000067882 */ /* 0x000fe20000000000 */
[----:B------:R-:W-:Y:S01]  /*2790*/  SHF.L.U32 R2, R4, 0x1f, RZ ;  /* 0x0000001f04027819 */ /* 0x000fe200000006ff */
[----:B-1----:R-:W-:-:S04]  /*27a0*/  ULEA UR6, UR7, UR6, 0x18 ;  /* 0x0000000607067291 */ /* 0x002fc8000f8ec03f */
[----:B------:R-:W-:-:S12]  /*27b0*/  ULEA UR7, UR4, UR6, 0x3 ;  /* 0x0000000604077291 */ /* 0x000fd8000f8e183f */
.L_x_16:
[----:B-1----:R-:W-:-:S04]  /*27c0*/  IMAD.U32 R0, RZ, RZ, UR7 ;  /* 0x00000007ff007e24 */ /* 0x002fc8000f8e00ff */
[----:B------:R1:W2:Y:S03]  /*27d0*/  SYNCS.PHASECHK.TRANS64.TRYWAIT P1, [R0+URZ+0x36000], R2 ;  /* 0x03600002000075a7 */ /* 0x0002a6000802017f */
[----:B--2---:R-:W-:Y:S05]  /*27e0*/  @!P1 NANOSLEEP.SYNCS 0x989680 ;  /* 0x009896800000995d */ /* 0x004fea0003900000 */
[----:B------:R-:W2:Y:S02]  /*27f0*/  @!P1 SYNCS.PHASECHK.TRANS64 P1, [R0+URZ+0x36000], R2 ;  /* 0x03600002000095a7 */ /* 0x000ea4000802007f */
[----:B--2---:R-:W-:Y:S05]  /*2800*/  @!P1 BRA `(.L_x_16) ;  /* 0xfffffffc00ec9947 */ /* 0x004fea000383ffff */
        /* <DEDUP_REMOVED lines=32> */
[----:B--2---:R-:W2:Y:S04]  /*2a10*/  LDL.LU.64 R24, [R1] ;  /* 0x0000000001187983 */ /* 0x004ea80000300a00 */
[----:B------:R-:W2:Y:S04]  /*2a20*/  LDL.LU.64 R26, [R1+0x8] ;  /* 0x00000800011a7983 */ /* 0x000ea80000300a00 */
        /* <DEDUP_REMOVED lines=29> */
[----:B------:R-:W2:Y:S01]  /*2c00*/  LDL.LU.64 R86, [R1+0xf8] ;  /* 0x0000f80001567983 */ /* 0x000ea20000300a00 */
[----:B------:R-:W-:Y:S01]  /*2c10*/  UIADD3 UR7, UR6, 0x24000, URZ ;  /* 0x0002400006077890 */ /* 0x000fe2000fffe03f */
[----:B------:R-:W-:Y:S01]  /*2c20*/  UMOV UR9, 0x40000040 ;  /* 0x4000004000097882 */ /* 0x000fe20000000000 */
[----:B------:R-:W-:-:S02]  /*2c30*/  UMOV UR11, 0x40000040 ;  /* 0x40000040000b7882 */ /* 0x000fc40000000000 */
[----:B------:R-:W-:Y:S02]  /*2c40*/  USHF.R.U32.HI UR8, URZ, 0x4, UR7 ;  /* 0x000000043f087899 */ /* 0x000fe40008011607 */
[----:B------:R-:W-:Y:S02]  /*2c50*/  USHF.R.U32.HI UR7, URZ, 0x4, UR6 ;  /* 0x000000043f077899 */ /* 0x000fe40008011606 */
[----:B------:R-:W-:Y:S02]  /*2c60*/  ULOP3.LUT UR8, UR8, 0x3fff, URZ, 0xc0, !UPT ;  /* 0x00003fff08087892 */ /* 0x000fe4000f8ec03f */
[----:B------:R-:W-:Y:S02]  /*2c70*/  ULOP3.LUT UR7, UR7, 0x3fff, URZ, 0xc0, !UPT ;  /* 0x00003fff07077892 */ /* 0x000fe4000f8ec03f */
[----:B------:R-:W-:Y:S02]  /*2c80*/  ULOP3.LUT UR8, UR8, 0x1000000, URZ, 0xfc, !UPT ;  /* 0x0100000008087892 */ /* 0x000fe4000f8efc3f */
[----:B------:R-:W-:-:S02]  /*2c90*/  ULEA UR7, UR4, UR7, 0xa ;  /* 0x0000000704077291 */ /* 0x000fc4000f8e503f */
[----:B------:R-:W-:-:S05]  /*2ca0*/  ULEA UR18, UR4, UR8, 0x9 ;  /* 0x0000000804127291 */ /* 0x000fca000f8e483f */
[----:B------:R-:W-:Y:S02]  /*2cb0*/  UMOV UR8, UR7 ;  /* 0x0000000700087c82 */ /* 0x000fe40008000000 */
[----:B------:R-:W-:Y:S01]  /*2cc0*/  UMOV UR10, UR18 ;  /* 0x00000012000a7c82 */ /* 0x000fe20008000000 */
[----:B--2---:R-:W-:-:S06]  /*2cd0*/  WARPGROUP.ARRIVE ;  /* 0x00000000000079c5 */ /* 0x004fcc0000000000 */
[----:B------:R-:W-:Y:S01]  /*2ce0*/  HGMMA.64x128x16.F32 R24, gdesc[UR8].tnspA.tnspB, R24, UP0, gsb0 ;  /* 0x61e00000081879f0 */ /* 0x000fe2000b800818 */
[----:B------:R-:W-:Y:S01]  /*2cf0*/  UIADD3 UR8, UR7, 0x100, URZ ;  /* 0x0000010007087890 */ /* 0x000fe2000fffe03f */
[----:B------:R-:W-:Y:S01]  /*2d00*/  UMOV UR9, 0x40000040 ;  /* 0x4000004000097882 */ /* 0x000fe20000000000 */
[----:B------:R-:W-:Y:S02]  /*2d10*/  WARPGROUP.DEPBAR.LE gsb0, 0x0 ;  /* 0x00008000000079c5 */ /* 0x000fe40000010000 */
[----:B------:R-:W-:Y:S01]  /*2d20*/  STL.64 [R1], R24 ;  /* 0x0000001801007387 */ /* 0x000fe20000100a00 */
[----:B-1----:R-:W-:Y:S02]  /*2d30*/  IMAD.MOV.U32 R2, RZ, RZ, R86 ;  /* 0x000000ffff027224 */ /* 0x002fe400078e0056 */
[----:B------:R-:W-:Y:S01]  /*2d40*/  IMAD.MOV.U32 R0, RZ, RZ, R87 ;  /* 0x000000ffff007224 */ /* 0x000fe200078e0057 */
[----:B------:R-:W-:Y:S01]  /*2d50*/  STL.64 [R1+0x8], R26 ;  /* 0x0000081a01007387 */ /* 0x000fe20000100a00 */
[----:B------:R-:W-:-:S02]  /*2d60*/  IMAD.MOV.U32 R7, RZ, RZ, R84 ;  /* 0x000000ffff077224 */ /* 0x000fc400078e0054 */
[----:B------:R-:W-:Y:S01]  /*2d70*/  IMAD.MOV.U32 R6, RZ, RZ, R85 ;  /* 0x000000ffff067224 */ /* 0x000fe200078e0055 */
[----:B------:R-:W-:Y:S01]  /*2d80*/  STL.64 [R1+0x10], R28 ;  /* 0x0000101c01007387 */ /* 0x000fe20000100a00 */
[----:B------:R-:W-:Y:S02]  /*2d90*/  IMAD.MOV.U32 R9, RZ, RZ, R82 ;  /* 0x000000ffff097224 */ /* 0x000fe400078e0052 */
[----:B------:R-:W-:Y:S01]  /*2da0*/  IMAD.MOV.U32 R8, RZ, RZ, R83 ;  /* 0x000000ffff087224 */ /* 0x000fe200078e0053 */
[----:B------:R1:W-:Y:S01]  /*2db0*/  STL [R1+0x18], R30 ;  /* 0x0000181e01007387 */ /* 0x0003e20000100800 */
[----:B------:R-:W-:Y:S02]  /*2dc0*/  IMAD.MOV.U32 R11, RZ, RZ, R80 ;  /* 0x000000ffff0b7224 */ /* 0x000fe400078e0050 */
[----:B------:R-:W-:Y:S01]  /*2dd0*/  IMAD.MOV.U32 R10, RZ, RZ, R81 ;  /* 0x000000ffff0a7224 */ /* 0x000fe200078e0051 */
[----:B------:R-:W2:Y:S01]  /*2de0*/  LDL.LU.64 R86, [R1+0x268] ;  /* 0x0002680001567983 */ /* 0x000ea20000300a00 */
[----:B------:R-:W-:-:S02]  /*2df0*/  IMAD.MOV.U32 R13, RZ, RZ, R78 ;  /* 0x000000ffff0d7224 */ /* 0x000fc400078e004e */
[----:B------:R-:W-:Y:S01]  /*2e00*/  IMAD.MOV.U32 R12, RZ, RZ, R79 ;  /* 0x000000ffff0c7224 */ /* 0x000fe200078e004f */
[----:B------:R-:W2:Y:S01]  /*2e10*/  LDL.LU.64 R84, [R1+0x260] ;  /* 0x0002600001547983 */ /* 0x000ea20000300a00 */
[----:B------:R-:W-:Y:S02]  /*2e20*/  IMAD.MOV.U32 R15, RZ, RZ, R76 ;  /* 0x000000ffff0f7224 */ /* 0x000fe400078e004c */
[----:B------:R-:W-:Y:S01]  /*2e30*/  IMAD.MOV.U32 R14, RZ, RZ, R77 ;  /* 0x000000ffff0e7224 */ /* 0x000fe200078e004d */
[----:B------:R-:W2:Y:S01]  /*2e40*/  LDL.LU.64 R82, [R1+0x258] ;  /* 0x0002580001527983 */ /* 0x000ea20000300a00 */
        /* <DEDUP_REMOVED lines=18> */
[----:B------:R-:W-:Y:S01]  /*2f70*/  IMAD.MOV.U32 R226, RZ, RZ, R62 ;  /* 0x000000ffffe27224 */ /* 0x000fe200078e003e */
[----:B------:R-:W-:Y:S01]  /*2f80*/  WARPGROUP.ARRIVE ;  /* 0x00000000000079c5 */ /* 0x000fe20000000000 */
[----:B------:R-:W-:Y:S01]  /*2f90*/  IMAD.MOV.U32 R227, RZ, RZ, R63 ;  /* 0x000000ffffe37224 */ /* 0x000fe200078e003f */
[----:B------:R-:W2:Y:S01]  /*2fa0*/  LDL.LU.64 R68, [R1+0x220] ;  /* 0x0002200001447983 */ /* 0x000ea20000300a00 */
[----:B------:R-:W-:-:S02]  /*2fb0*/  IMAD.MOV.U32 R224, RZ, RZ, R60 ;  /* 0x000000ffffe07224 */ /* 0x000fc400078e003c */
[----:B------:R-:W-:Y:S01]  /*2fc0*/  IMAD.MOV.U32 R225, RZ, RZ, R61 ;  /* 0x000000ffffe17224 */ /* 0x000fe200078e003d */
[----:B------:R-:W2:Y:S01]  /*2fd0*/  LDL.LU.64 R66, [R1+0x218] ;  /* 0x0002180001427983 */ /* 0x000ea20000300a00 */
[----:B------:R-:W-:Y:S01]  /*2fe0*/  IMAD.MOV.U32 R222, RZ, RZ, R58 ;  /* 0x000000ffffde7224 */ /* 0x000fe200078e003a */
[----:B------:R-:W-:Y:S01]  /*2ff0*/  HGMMA.64x128x16.F32 R152, gdesc[UR8].tnspA.tnspB, R152, UP0, gsb0 ;  /* 0x61e00000089879f0 */ /* 0x000fe2000b800898 */
        /* <DEDUP_REMOVED lines=41> */
[----:B------:R-:W-:-:S03]  /*3290*/  IMAD.MOV.U32 R252, RZ, RZ, R31 ;  /* 0x000000fffffc7224 */ /* 0x000fc600078e001f */
[----:B------:R-:W2:Y:S04]  /*32a0*/  LDL.LU.64 R36, [R1+0x1a0] ;  /* 0x0001a00001247983 */ /* 0x000ea80000300a00 */
[----:B------:R-:W2:Y:S04]  /*32b0*/  LDL.LU.64 R34, [R1+0x198] ;  /* 0x0001980001227983 */ /* 0x000ea80000300a00 */
[----:B------:R-:W2:Y:S04]  /*32c0*/  LDL.LU.64 R32, [R1+0x190] ;  /* 0x0001900001207983 */ /* 0x000ea80000300a00 */
[----:B-1----:R-:W2:Y:S04]  /*32d0*/  LDL.LU.64 R30, [R1+0x188] ;  /* 0x00018800011e7983 */ /* 0x002ea80000300a00 */
[----:B------:R-:W2:Y:S04]  /*32e0*/  LDL.LU.64 R28, [R1+0x180] ;  /* 0x00018000011c7983 */ /* 0x000ea80000300a00 */
[----:B------:R-:W2:Y:S04]  /*32f0*/  LDL.LU.64 R26, [R1+0x178] ;  /* 0x00017800011a7983 */ /* 0x000ea80000300a00 */
[----:B------:R-:W2:Y:S01]  /*3300*/  LDL.LU.64 R24, [R1+0x170] ;  /* 0x0001700001187983 */ /* 0x000ea20000300a00 */
[----:B------:R-:W-:-:S03]  /*3310*/  WARPGROUP.DEPBAR.LE gsb0, 0x0 ;  /* 0x00008000000079c5 */ /* 0x000fc60000010000 */
        /* <DEDUP_REMOVED lines=14> */
[----:B-1----:R-:W3:Y:S04]  /*3400*/  LDL.LU R188, [R1] ;  /* 0x0000000001bc7983 */ /* 0x002ee80000300800 */
[----:B------:R-:W3:Y:S04]  /*3410*/  LDL.LU R189, [R1+0x4] ;  /* 0x0000040001bd7983 */ /* 0x000ee80000300800 */
[----:B------:R-:W3:Y:S04]  /*3420*/  LDL.LU R190, [R1+0x8] ;  /* 0x0000080001be7983 */ /* 0x000ee80000300800 */
[----:B------:R-:W3:Y:S04]  /*3430*/  LDL.LU R191, [R1+0xc] ;  /* 0x00000c0001bf7983 */ /* 0x000ee80000300800 */
[----:B------:R-:W3:Y:S04]  /*3440*/  LDL.LU R192, [R1+0x10] ;  /* 0x0000100001c07983 */ /* 0x000ee80000300800 */
[----:B------:R-:W3:Y:S04]  /*3450*/  LDL.LU R193, [R1+0x14] ;  /* 0x0000140001c17983 */ /* 0x000ee80000300800 */
[----:B------:R-:W3:Y:S01]  /*3460*/  LDL.LU R194, [R1+0x18] ;  /* 0x0000180001c27983 */ /* 0x000ee20000300800 */
[----:B------:R-:W-:Y:S01]  /*3470*/  UIADD3 UR8, UR7, 0x200, URZ ;  /* 0x0000020007087890 */ /* 0x000fe2000fffe03f */
[----:B------:R-:W-:Y:S01]  /*3480*/  WARPGROUP.ARRIVE ;  /* 0x00000000000079c5 */ /* 0x000fe20000000000 */
[----:B------:R-:W-:-:S07]  /*3490*/  UMOV UR9, 0x40000040 ;  /* 0x4000004000097882 */ /* 0x000fce0000000000 */
[----:B------:R-:W-:Y:S01]  /*34a0*/  HGMMA.64x128x16.F32 R88, gdesc[UR8].tnspA.tnspB, R88, UP0, gsb0 ;  /* 0x61e00000085879f0 */ /* 0x000fe2000b800858 */
[----:B------:R-:W-:Y:S01]  /*34b0*/  UIADD3 UR8, UR7, 0x300, URZ ;  /* 0x0000030007087890 */ /* 0x000fe2000fffe03f */
[----:B------:R-:W-:Y:S01]  /*34c0*/  UMOV UR9, 0x40000040 ;  /* 0x4000004000097882 */ /* 0x000fe20000000000 */
        /* <DEDUP_REMOVED lines=10> */
[----:B------:R-:W-:Y:S01]  /*3570*/  IMAD.MOV.U32 R206, RZ, RZ, R241 ;  /* 0x000000ffffce7224 */ /* 0x000fe200078e00f1 */
[----:B------:R-:W-:-:S02]  /*3580*/  WARPGROUP.DEPBAR.LE gsb0, 0x0 ;  /* 0x00008000000079c5 */ /* 0x000fc40000010000 */
[----:B--2---:R-:W-:-:S06]  /*3590*/  WARPGROUP.ARRIVE ;  /* 0x00000000000079c5 */ /* 0x004fcc0000000000 */
[----:B------:R-:W-:Y:S01]  /*35a0*/  HGMMA.64x128x16.F32 R24, gdesc[UR8].tnspA.tnspB, R24, UP0, gsb0 ;  /* 0x61e00000081879f0 */ /* 0x000fe2000b800818 */
        /* <DEDUP_REMOVED lines=30> */
[----:B------:R-:W-:-:S02]  /*3790*/  UIADD3 UR8, UR7, 0x80, URZ ;  /* 0x0000008007087890 */ /* 0x000fc4000fffe03f */
[----:B------:R-:W-:Y:S01]  /*37a0*/  UIADD3 UR10, UR18, 0x80, URZ ;  /* 0x00000080120a7890 */ /* 0x000fe2000fffe03f */
[----:B------:R-:W-:Y:S01]  /*37b0*/  UMOV UR9, 0x40000040 ;  /* 0x4000004000097882 */ /* 0x000fe20000000000 */
[----:B------:R-:W-:Y:S01]  /*37c0*/  UMOV UR11, 0x40000040 ;  /* 0x40000040000b7882 */ /* 0x000fe20000000000 */
[----:B------:R-:W-:Y:S02]  /*37d0*/  WARPGROUP.DEPBAR.LE gsb0, 0x0 ;  /* 0x00008000000079c5 */ /* 0x000fe40000010000 */
[----:B---3--:R-:W-:-:S06]  /*37e0*/  WARPGROUP.ARRIVE ;  /* 0x00000000000079c5 */ /* 0x008fcc0000000000 */
        /* <DEDUP_REMOVED lines=61> */
[----:B------:R-:W-:Y:S03]  /*3bc0*/  HGMMA.64x128x16.F32 R24, gdesc[UR8].tnspA.tnspB, R24, gsb0 ;  /* 0x61e00000081879f0 */ /* 0x000fe60008000818 */
[----:B------:R-:W-:Y:S02]  /*3bd0*/  WARPGROUP.DEPBAR.LE gsb0, 0x0 ;  /* 0x00008000000079c5 */ /* 0x000fe40000010000 */
[----:B--2---:R-:W-:Y:S05]  /*3be0*/  @!P2 BRA `(.L_x_17) ;  /* 0x000000000004a947 */ /* 0x004fea0003800000 */
[----:B------:R-:W-:Y:S01]  /*3bf0*/  BPT.TRAP 0x1 ;  /* 0x000000040000795c */ /* 0x000fe20000300000 */
.L_x_17:
[----:B------:R-:W-:Y:S02]  /*3c00*/  UISETP.GT.U32.AND UP0, UPT, UR14, 0x1, UPT ;  /* 0x000000010e00788c */ /* 0x000fe4000bf04070 */
[----:B------:R-:W-:-:S04]  /*3c10*/  ULEA UR6, UR5, UR6, 0x3 ;  /* 0x0000000605067291 */ /* 0x000fc8000f8e183f */
[----:B------:R-:W-:Y:S01]  /*3c20*/  UIADD3 UR6, UR6, 0x36048, URZ ;  /* 0x0003604806067890 */ /* 0x000fe2000fffe03f */
[----:B------:R-:W-:-:S03]  /*3c30*/  PLOP3.LUT P1, PT, PT, PT, UP0, 0x80, 0x0 ;  /* 0x000000000000781c */ /* 0x000fc60003f2f008 */
[----:B------:R-:W-:-:S09]  /*3c40*/  UPRMT UR6, URZ, 0x654, UR6 ;  /* 0x000006543f067896 */ /* 0x000fd20008000006 */
[----:B------:R-:W-:Y:S01]  /*3c50*/  SYNCS.ARRIVE.TRANS64.RED.A1T0 RZ, [UR6], RZ ;  /* 0x000000ffffff79a7 */ /* 0x000fe20008100406 */
[----:B------:R-:W-:Y:S05]  /*3c60*/  @P1 BRA `(.L_x_18) ;  /* 0x0000000000041947 */ /* 0x000fea0003800000 */
[----:B------:R-:W-:Y:S01]  /*3c70*/  BPT.TRAP 0x1 ;  /* 0x000000040000795c */ /* 0x000fe20000300000 */
.L_x_18:
[----:B------:R-:W-:Y:S01]  /*3c80*/  UIADD3 UR4, UR4, 0x1, URZ ;  /* 0x0000000104047890 */ /* 0x000fe2000fffe03f */
[C---:B------:R-:W-:Y:S01]  /*3c90*/  ISETP.GT.AND P1, PT, R3.reuse, 0x1, PT ;  /* 0x000000010300780c */ /* 0x040fe20003f24270 */
[----:B------:R-:W-:Y:S01]  /*3ca0*/  UIADD3 UR5, UR5, 0x1, URZ ;  /* 0x0000000105057890 */ /* 0x000fe2000fffe03f */
[----:B------:R-:W-:Y:S01]  /*3cb0*/  VIADD R3, R3, 0xffffffff ;  /* 0xffffffff03037836 */ /* 0x000fe20000000000 */
[----:B------:R-:W-:Y:S02]  /*3cc0*/  UISETP.NE.AND UP0, UPT, UR4, 0x9, UPT ;  /* 0x000000090400788c */ /* 0x000fe4000bf05270 */
[----:B------:R-:W-:Y:S02]  /*3cd0*/  UISETP.NE.AND UP1, UPT, UR5, 0x9, UPT ;  /* 0x000000090500788c */ /* 0x000fe4000bf25270 */
[----:B------:R-:W-:Y:S02]  /*3ce0*/  USEL UR6, URZ, 0x1, UP0 ;  /* 0x000000013f067887 */ /* 0x000fe40008000000 */
[----:B------:R-:W-:-:S02]  /*3cf0*/  USEL UR4, UR4, URZ, UP0 ;  /* 0x0000003f04047287 */ /* 0x000fc40008000000 */
[----:B------:R-:W-:Y:S02]  /*3d00*/  USEL UR5, UR5, URZ, UP1 ;  /* 0x0000003f05057287 */ /* 0x000fe40008800000 */
[----:B------:R-:W-:Y:S01]  /*3d10*/  UPLOP3.LUT UP0, UPT, UPT, UPT, UPT, 0x80, 0x0 ;  /* 0x000000000000789c */ /* 0x000fe20003f0f070 */
[----:B------:R-:W-:Y:S01]  /*3d20*/  LOP3.LUT R4, R4, UR6, RZ, 0x3c, !PT ;  /* 0x0000000604047c12 */ /* 0x000fe2000f8e3cff */
[----:B------:R-:W-:Y:S09]  /*3d30*/  @P1 BRA `(.L_x_19) ;  /* 0xffffffe8007c1947 */ /* 0x000ff2000383ffff */
.L_x_14:
[----:B------:R-:W-:Y:S05]  /*3d40*/  @!P0 BRA `(.L_x_20) ;  /* 0x00000000004c8947 */ /* 0x000fea0003800000 */
[----:B------:R-:W-:-:S04]  /*3d50*/  ULOP3.LUT UR4, UR14, 0x1, URZ, 0xfc, !UPT ;  /* 0x000000010e047892 */ /* 0x000fc8000f8efc3f */
[----:B------:R-:W-:-:S06]  /*3d60*/  UISETP.NE.AND UP0, UPT, UR4, 0x3, UPT ;  /* 0x000000030400788c */ /* 0x000fcc000bf05270 */
[----:B------:R-:W-:-:S13]  /*3d70*/  PLOP3.LUT P0, PT, PT, PT, UP0, 0x80, 0x0 ;  /* 0x000000000000781c */ /* 0x000fda0003f0f008 */
[----:B------:R-:W-:Y:S05]  /*3d80*/  @!P0 BRA `(.L_x_21) ;  /* 0x0000000000048947 */ /* 0x000fea0003800000 */
[----:B------:R-:W-:Y:S01]  /*3d90*/  BPT.TRAP 0x1 ;  /* 0x000000040000795c */ /* 0x000fe20000300000 */
.L_x_21:
[----:B------:R-:W1:Y:S01]  /*3da0*/  S2UR UR6, SR_CgaCtaId ;  /* 0x00000000000679c3 */ /* 0x000e620000008800 */
[----:B------:R-:W-:Y:S02]  /*3db0*/  UIMAD.WIDE.U32 UR4, UR48, 0x38e38e39, URZ ;  /* 0x38e38e39300478a5 */ /* 0x000fe4000f8e003f */
[----:B------:R-:W-:Y:S02]  /*3dc0*/  UISETP.GT.U32.AND UP0, UPT, UR14, 0x1, UPT ;  /* 0x000000010e00788c */ /* 0x000fe4000bf04070 */
[----:B------:R-:W-:-:S03]  /*3dd0*/  USHF.R.U32.HI UR4, URZ, 0x1, UR5 ;  /* 0x000000013f047899 */ /* 0x000fc60008011605 */
[----:B------:R-:W-:Y:S01]  /*3de0*/  UMOV UR5, 0x400 ;  /* 0x0000040000057882 */ /* 0x000fe20000000000 */
[----:B------:R-:W-:Y:S01]  /*3df0*/  UIMAD UR4, UR4, -0x9, UR48 ;  /* 0xfffffff7040478a4 */ /* 0x000fe2000f8e0230 */
[----:B------:R-:W-:Y:S01]  /*3e00*/  PLOP3.LUT P0, PT, PT, PT, UP0, 0x80, 0x0 ;  /* 0x000000000000781c */ /* 0x000fe20003f0f008 */
[----:B-1----:R-:W-:-:S04]  /*3e10*/  ULEA UR5, UR6, UR5, 0x18 ;  /* 0x0000000506057291 */ /* 0x002fc8000f8ec03f */
[----:B------:R-:W-:-:S04]  /*3e20*/  ULEA UR4, UR4, UR5, 0x3 ;  /* 0x0000000504047291 */ /* 0x000fc8000f8e183f */
[----:B------:R-:W-:-:S04]  /*3e30*/  UIADD3 UR4, UR4, 0x36048, URZ ;  /* 0x0003604804047890 */ /* 0x000fc8000fffe03f */
[----:B------:R-:W-:-:S09]  /*3e40*/  UPRMT UR4, URZ, 0x654, UR4 ;  /* 0x000006543f047896 */ /* 0x000fd20008000004 */
[----:B------:R-:W-:Y:S01]  /*3e50*/  SYNCS.ARRIVE.TRANS64.RED.A1T0 RZ, [UR4], RZ ;  /* 0x000000ffffff79a7 */ /* 0x000fe20008100404 */
[----:B------:R-:W-:Y:S05]  /*3e60*/  @P0 BRA `(.L_x_20) ;  /* 0x0000000000040947 */ /* 0x000fea0003800000 */
[----:B------:R-:W-:Y:S01]  /*3e70*/  BPT.TRAP 0x1 ;  /* 0x000000040000795c */ /* 0x000fe20000300000 */
.L_x_20:
[----:B------:R-:W-:Y:S01]  /*3e80*/  SHF.R.S32.HI R4, RZ, 0x1f, R5 ;  /* 0x0000001fff047819 */ /* 0x000fe20000011405 */
[----:B------:R-:W1:Y:S01]  /*3e90*/  S2R R7, SR_CTAID.X ;  /* 0x0000000000077919 */ /* 0x000e620000002500 */
[----:B------:R-:W-:Y:S02]  /*3ea0*/  USHF.L.U32 UR11, UR22, 0x7, URZ ;  /* 0x00000007160b7899 */ /* 0x000fe4000800063f */
[-C--:B------:R-:W-:Y:S01]  /*3eb0*/  LEA.HI R0, R4, R5.reuse, RZ, 0x2 ;  /* 0x0000000504007211 */ /* 0x080fe200078f10ff */
[----:B------:R-:W-:Y:S01]  /*3ec0*/  ULDC.64 UR18, c[0x0][0x5d0] ;  /* 0x0001740000127ab9 */ /* 0x000fe20000000a00 */
[----:B------:R-:W-:Y:S02]  /*3ed0*/  USHF.R.S32.HI UR20, URZ, 0x1f, UR11 ;  /* 0x0000001f3f147899 */ /* 0x000fe4000801140b */
[----:B------:R-:W-:Y:S01]  /*3ee0*/  LOP3.LUT R12, R0, 0xfffffffc, RZ, 0xc0, !PT ;  /* 0xfffffffc000c7812 */ /* 0x000fe200078ec0ff */
[----:B------:R-:W-:Y:S01]  /*3ef0*/  USHF.R.S32.HI UR10, URZ, 0x1f, UR15 ;  /* 0x0000001f3f0a7899 */ /* 0x000fe2000801140f */
[--C-:B------:R-:W-:Y:S01]  /*3f00*/  SHF.R.S32.HI R2, RZ, 0x2, R0.reuse ;  /* 0x00000002ff027819 */ /* 0x100fe20000011400 */
[----:B------:R-:W-:Y:S01]  /*3f10*/  ULDC.64 UR4, c[0x0][0x5e0] ;  /* 0x0001780000047ab9 */ /* 0x000fe20000000a00 */
[----:B------:R-:W-:Y:S01]  /*3f20*/  SHF.R.S32.HI R3, RZ, 0x1f, R0 ;  /* 0x0000001fff037819 */ /* 0x000fe20000011400 */
[----:B------:R-:W-:Y:S01]  /*3f30*/  IMAD.IADD R12, R5, 0x1, -R12 ;  /* 0x00000001050c7824 */ /* 0x000fe200078e0a0c */
[----:B------:R-:W-:Y:S01]  /*3f40*/  LEA.HI R0, R4, R5, RZ, 0x5 ;  /* 0x0000000504007211 */ /* 0x000fe200078f28ff */
[----:B------:R-:W-:Y:S01]  /*3f50*/  USHF.R.S32.HI UR8, URZ, 0x1f, UR23 ;  /* 0x0000001f3f087899 */ /* 0x000fe20008011417 */
[----:B------:R-:W2:Y:S01]  /*3f60*/  LDC.64 R4, c[0x0][0x280] ;  /* 0x0000a000ff047b82 */ /* 0x000ea20000000a00 */
[----:B------:R-:W-:-:S02]  /*3f70*/  LEA.HI R3, R3, R2, RZ, 0x3 ;  /* 0x0000000203037211 */ /* 0x000fc400078f18ff */
[----:B------:R-:W-:Y:S02]  /*3f80*/  SHF.R.S32.HI R0, RZ, 0x5, R0 ;  /* 0x00000005ff007819 */ /* 0x000fe40000011400 */
[----:B------:R-:W-:-:S05]  /*3f90*/  LOP3.LUT R3, R3, 0xfffffff8, RZ, 0xc0, !PT ;  /* 0xfffffff803037812 */ /* 0x000fca00078ec0ff */
[----:B------:R-:W-:-:S05]  /*3fa0*/  IMAD.IADD R2, R2, 0x1, -R3 ;  /* 0x0000000102027824 */ /* 0x000fca00078e0a03 */
[----:B------:R-:W-:-:S03]  /*3fb0*/  SHF.R.S32.HI R3, RZ, 0x1f, R2 ;  /* 0x0000001fff037819 */ /* 0x000fc60000011402 */
[----:B------:R-:W-:Y:S01]  /*3fc0*/  IMAD.WIDE R14, R0, 0x10, R2 ;  /* 0x00000010000e7825 */ /* 0x000fe200078e0202 */
[----:B--2---:R-:W-:-:S03]  /*3fd0*/  ISETP.LE.AND P0, PT, R5, UR11, PT ;  /* 0x0000000b05007c0c */ /* 0x004fc6000bf03270 */
[C---:B------:R-:W-:Y:S02]  /*3fe0*/  IMAD R5, R12.reuse, -0x2, R5 ;  /* 0xfffffffe0c057824 */ /* 0x040fe400078e0205 */
[C---:B-1----:R-:W-:Y:S02]  /*3ff0*/  IMAD.SHL.U32 R3, R7.reuse, 0x100, RZ ;  /* 0x0000010007037824 */ /* 0x042fe400078e00ff */
[----:B------:R-:W-:Y:S02]  /*4000*/  IMAD.SHL.U32 R12, R12, 0x2, RZ ;  /* 0x000000020c0c7824 */ /* 0x000fe400078e00ff */
[----:B------:R-:W-:Y:S01]  /*4010*/  IMAD.WIDE R14, R7, 0x100, R14 ;  /* 0x00000100070e7825 */ /* 0x000fe200078e020e */
[----:B------:R-:W-:Y:S02]  /*4020*/  ISETP.GE.OR P0, PT, R3, R4, P0 ;  /* 0x000000040300720c */ /* 0x000fe40000706670 */
[----:B------:R-:W-:Y:S01]  /*4030*/  SHF.R.S32.HI R13, RZ, 0x1f, R12 ;  /* 0x0000001fff0d7819 */ /* 0x000fe2000001140c */
[----:B------:R-:W-:-:S05]  /*4040*/  IMAD R0, R0, -0x10, -R3 ;  /* 0xfffffff000007824 */ /* 0x000fca00078e0a03 */
[----:B------:R-:W-:Y:S01]  /*4050*/  IADD3 R0, R0, R4, -R2 ;  /* 0x0000000400007210 */ /* 0x000fe20007ffe802 */
[----:B------:R-:W-:-:S04]  /*4060*/  IMAD.WIDE.U32 R2, R14, UR18, R12 ;  /* 0x000000120e027c25 */ /* 0x000fc8000f8e000c */
[----:B------:R-:W-:Y:S01]  /*4070*/  IMAD R4, R15, UR18, RZ ;  /* 0x000000120f047c24 */ /* 0x000fe2000f8e02ff */
[----:B------:R-:W-:-:S03]  /*4080*/  IADD3 R2, P1, R2, UR11, RZ ;  /* 0x0000000b02027c10 */ /* 0x000fc6000ff3e0ff */
[----:B------:R-:W-:-:S05]  /*4090*/  IMAD R4, R14, UR19, R4 ;  /* 0x000000130e047c24 */ /* 0x000fca000f8e0204 */
[----:B------:R-:W-:Y:S01]  /*40a0*/  IADD3.X R3, R3, UR20, R4, P1, !PT ;  /* 0x0000001403037c10 */ /* 0x000fe20008ffe404 */
[----:B------:R-:W-:Y:S01]  /*40b0*/  IMAD.U32 R4, RZ, RZ, UR4 ;  /* 0x00000004ff047e24 */ /* 0x000fe2000f8e00ff */
[----:B------:R-:W-:-:S03]  /*40c0*/  UIMAD UR4, UR10, UR4, URZ ;  /* 0x000000040a0472a4 */ /* 0x000fc6000f8e023f */
[----:B------:R-:W-:Y:S01]  /*40d0*/  IMAD.WIDE.U32 R2, R4, UR15, R2 ;  /* 0x0000000f04027c25 */ /* 0x000fe2000f8e0002 */
[----:B------:R-:W-:-:S03]  /*40e0*/  UIMAD UR4, UR15, UR5, UR4 ;  /* 0x000000050f0472a4 */ /* 0x000fc6000f8e0204 */
[----:B------:R-:W-:-:S03]  /*40f0*/  IMAD.MOV.U32 R6, RZ, RZ, R2 ;  /* 0x000000ffff067224 */ /* 0x000fc600078e0002 */
[----:B------:R-:W-:Y:S01]  /*4100*/  VIADD R7, R3, UR4 ;  /* 0x0000000403077c36 */ /* 0x000fe20008000000 */
[----:B------:R-:W-:Y:S02]  /*4110*/  ULDC.64 UR4, c[0x0][0x5d8] ;  /* 0x0001760000047ab9 */ /* 0x000fe40000000a00 */
[----:B------:R-:W-:-:S04]  /*4120*/  IMAD.U32 R2, RZ, RZ, UR4 ;  /* 0x00000004ff027e24 */ /* 0x000fc8000f8e00ff */
[----:B------:R-:W-:Y:S01]  /*4130*/  IMAD.WIDE.U32 R6, R2, UR23, R6 ;  /* 0x0000001702067c25 */ /* 0x000fe2000f8e0006 */
[----:B------:R-:W-:Y:S06]  /*4140*/  @P0 EXIT ;  /* 0x000000000000094d */ /* 0x000fec0003800000 */
[----:B------:R-:W-:Y:S01]  /*4150*/  ULDC.64 UR6, c[0x0][0x288] ;  /* 0x0000a20000067ab9 */ /* 0x000fe20000000a00 */
[----:B------:R-:W-:Y:S02]  /*4160*/  UIMAD UR4, UR8, UR4, URZ ;  /* 0x00000004080472a4 */ /* 0x000fe4000f8e023f */
[----:B------:R-:W-:Y:S02]  /*4170*/  UISETP.GE.AND UP0, UPT, UR23, UR6, UPT ;  /* 0x000000061700728c */ /* 0x000fe4000bf06270 */
[----:B------:R-:W-:Y:S02]  /*4180*/  UIMAD UR5, UR23, UR5, UR4 ;  /* 0x00000005170572a4 */ /* 0x000fe4000f8e0204 */
[----:B------:R-:W-:-:S03]  /*4190*/  UISETP.GE.OR UP0, UPT, UR15, UR7, UP0 ;  /* 0x000000070f00728c */ /* 0x000fc60008706670 */
[----:B------:R-:W-:Y:S02]  /*41a0*/  ULDC.64 UR6, c[0x0][0x5b8] ;  /* 0x00016e0000067ab9 */ /* 0x000fe40000000a00 */
[----:B------:R-:W-:Y:S01]  /*41b0*/  UIMAD UR4, UR8, UR6, URZ ;  /* 0x00000006080472a4 */ /* 0x000fe2000f8e023f */
[----:B------:R-:W-:-:S13]  /*41c0*/  PLOP3.LUT P0, PT, PT, PT, UP0, 0x80, 0x0 ;  /* 0x000000000000781c */ /* 0x000fda0003f0f008 */
[----:B------:R-:W-:Y:S05]  /*41d0*/  @P0 EXIT ;  /* 0x000000000000094d */ /* 0x000fea0003800000 */
[----:B------:R-:W-:Y:S01]  /*41e0*/  FSETP.NEU.AND P1, PT, RZ, UR17, PT ;  /* 0x00000011ff007c0b */ /* 0x000fe2000bf2d000 */
[----:B------:R-:W-:Y:S01]  /*41f0*/  VIADD R3, R5, -UR11 ;  /* 0x8000000b05037c36 */ /* 0x000fe20008000000 */
[----:B------:R-:W-:Y:S01]  /*4200*/  UIMAD UR4, UR23, UR7, UR4 ;  /* 0x00000007170472a4 */ /* 0x000fe2000f8e0204 */
[----:B------:R-:W-:Y:S01]  /*4210*/  VIADD R2, R7, UR5 ;  /* 0x0000000507027c36 */ /* 0x000fe20008000000 */
[----:B------:R-:W-:Y:S02]  /*4220*/  USHF.L.U64.HI UR21, UR18, 0x6, UR19 ;  /* 0x0000000612157899 */ /* 0x000fe40008010213 */
[----:B------:R-:W-:Y:S01]  /*4230*/  ISETP.GT.AND P5, PT, R3, RZ, PT ;  /* 0x000000ff0300720c */ /* 0x000fe20003fa4270 */
[----:B------:R-:W-:Y:S02]  /*4240*/  USHF.L.U32 UR14, UR18, 0x6, URZ ;  /* 0x00000006120e7899 */ /* 0x000fe4000800063f */
[----:B------:R-:W-:Y:S01]  /*4250*/  USHF.L.U64.HI UR9, UR18, 0x3, UR19 ;  /* 0x0000000312097899 */ /* 0x000fe20008010213 */
[----:B------:R-:W-:Y:S01]  /*4260*/  ISETP.GT.AND P0, PT, R0, RZ, P5 ;  /* 0x000000ff0000720c */ /* 0x000fe20002f04270 */
[----:B------:R-:W-:-:S02]  /*4270*/  USHF.L.U32 UR8, UR18, 0x3, URZ ;  /* 0x0000000312087899 */ /* 0x000fc4000800063f */
[----:B------:R-:W-:Y:S10]  /*4280*/  @!P1 BRA `(.L_x_22) ;  /* 0x000000cc00b49947 */ /* 0x000ff40003800000 */
[----:B------:R-:W-:Y:S01]  /*4290*/  ULDC.64 UR24, c[0x0][0x5c8] ;  /* 0x0001720000187ab9 */ /* 0x000fe20000000a00 */
[----:B------:R-:W-:Y:S01]  /*42a0*/  ULDC.64 UR28, c[0x0][0x5b0] ;  /* 0x00016c00001c7ab9 */ /* 0x000fe20000000a00 */
[C---:B------:R-:W-:Y:S01]  /*42b0*/  LEA R4, P1, R6.reuse, UR24, 0x1 ;  /* 0x0000001806047c11 */ /* 0x040fe2000f8208ff */
[----:B------:R-:W-:Y:S01]  /*42c0*/  ULDC.64 UR30, c[0x0][0x5a8] ;  /* 0x00016a00001e7ab9 */ /* 0x000fe20000000a00 */
[----:B------:R-:W2:Y:S01]  /*42d0*/  LDL.LU R10, [R1] ;  /* 0x00000000010a7983 */ /* 0x000ea20000300800 */
[----:B------:R-:W-:Y:S01]  /*42e0*/  IMAD R22, R15, UR28, RZ ;  /* 0x0000001c0f167c24 */ /* 0x000fe2000f8e02ff */
[----:B------:R-:W-:Y:S01]  /*42f0*/  LEA.HI.X R5, R6, UR25, R2, 0x1, P1 ;  /* 0x0000001906057c11 */ /* 0x000fe200088f0c02 */
[----:B------:R-:W-:Y:S01]  /*4300*/  ULDC.64 UR24, c[0x0][0x5c0] ;  /* 0x0001700000187ab9 */ /* 0x000fe20000000a00 */
[----:B------:R-:W-:Y:S01]  /*4310*/  IADD3 R6, P1, R12, UR11, RZ ;  /* 0x0000000b0c067c10 */ /* 0x000fe2000ff3e0ff */
[----:B------:R-:W-:Y:S02]  /*4320*/  UIMAD UR5, UR10, UR24, URZ ;  /* 0x000000180a0572a4 */ /* 0x000fe4000f8e023f */
[----:B------:R-:W-:Y:S01]  /*4330*/  IMAD.U32 R20, RZ, RZ, UR24 ;  /* 0x00000018ff147e24 */ /* 0x000fe2000f8e00ff */
[----:B------:R-:W-:Y:S01]  /*4340*/  IADD3.X R7, R13, UR20, RZ, P1, !PT ;  /* 0x000000140d077c10 */ /* 0x000fe20008ffe4ff */
[----:B------:R-:W-:Y:S01]  /*4350*/  UIMAD UR10, UR15, UR25, UR5 ;  /* 0x000000190f0a72a4 */ /* 0x000fe2000f8e0205 */
[----:B------:R-:W-:-:S02]  /*4360*/  IMAD R22, R14, UR29, R22 ;  /* 0x0000001d0e167c24 */ /* 0x000fc4000f8e0216 */
[----:B------:R-:W-:-:S04]  /*4370*/  IMAD.WIDE.U32 R6, R20, UR15, R6 ;  /* 0x0000000f14067c25 */ /* 0x000fc8000f8e0006 */
[----:B------:R-:W-:Y:S02]  /*4380*/  VIADD R19, R7, UR10 ;  /* 0x0000000a07137c36 */ /* 0x000fe40008000000 */
[----:B------:R-:W-:Y:S02]  /*4390*/  IMAD.U32 R7, RZ, RZ, UR6 ;  /* 0x00000006ff077e24 */ /* 0x000fe4000f8e00ff */
[----:B------:R-:W-:-:S04]  /*43a0*/  IMAD.MOV.U32 R18, RZ, RZ, R6 ;  /* 0x000000ffff127224 */ /* 0x000fc800078e0006 */
[----:B------:R-:W-:-:S04]  /*43b0*/  IMAD.WIDE.U32 R18, R7, UR23, R18 ;  /* 0x0000001707127c25 */ /* 0x000fc8000f8e0012 */
[----:B------:R-:W-:Y:S02]  /*43c0*/  VIADD R17, R19, UR4 ;  /* 0x0000000413117c36 */ /* 0x000fe40008000000 */
[----:B------:R-:W-:-:S04]  /*43d0*/  IMAD.MOV.U32 R16, RZ, RZ, R18 ;  /* 0x000000ffff107224 */ /* 0x000fc800078e0012 */
[----:B------:R-:W-:-:S04]  /*43e0*/  IMAD.WIDE.U32 R6, R14, UR28, R16 ;  /* 0x0000001c0e067c25 */ /* 0x000fc8000f8e0010 */
[----:B------:R-:W-:Y:S01]  /*43f0*/  IMAD.IADD R7, R7, 0x1, R22 ;  /* 0x0000000107077824 */ /* 0x000fe200078e0216 */
[----:B------:R-:W-:-:S04]  /*4400*/  LEA R8, P1, R6, UR30, 0x1 ;  /* 0x0000001e06087c11 */ /* 0x000fc8000f8208ff */
[----:B------:R-:W-:-:S05]  /*4410*/  LEA.HI.X R9, R6, UR31, R7, 0x1, P1 ;  /* 0x0000001f06097c11 */ /* 0x000fca00088f0c07 */
[----:B------:R-:W3:Y:S01]  /*4420*/  @P0 LDG.E.LTC128B.U16 R21, desc[UR12][R8.64] ;  /* 0x0000000c08150981 */ /* 0x000ee2000c1e1520 */
[----:B------:R-:W-:Y:S01]  /*4430*/  UIMAD.WIDE.U32 UR6, UR23, UR6, URZ ;  /* 0x00000006170672a5 */ /* 0x000fe2000f8e003f */
[----:B------:R-:W-:Y:S01]  /*4440*/  IMAD.U32 R216, RZ, RZ, UR28 ;  /* 0x0000001cffd87e24 */ /* 0x000fe2000f8e00ff */
[----:B------:R-:W-:Y:S01]  /*4450*/  ISETP.GT.AND P3, PT, R3, 0x1, PT ;  /* 0x000000010300780c */ /* 0x000fe20003f64270 */
[----:B------:R-:W-:Y:S01]  /*4460*/  BSSY B0, `(.L_x_23) ;  /* 0x0000015000007945 */ /* 0x000fe20003800000 */
[----:B------:R-:W-:Y:S01]  /*4470*/  UIADD3 UR5, UR7, UR4, URZ ;  /* 0x0000000407057290 */ /* 0x000fe2000fffe03f */
[----:B------:R-:W-:Y:S02]  /*4480*/  LOP3.LUT R2, R2, 0xfffffffd, RZ, 0xc0, !PT ;  /* 0xfffffffd02027812 */ /* 0x000fe400078ec0ff */
[----:B------:R-:W-:-:S08]  /*4490*/  UMOV UR4, UR6 ;  /* 0x0000000600047c82 */ /* 0x000fd00008000000 */
[----:B------:R-:W-:Y:S01]  /*44a0*/  @P3 LOP3.LUT R2, R2, 0x2, RZ, 0xfc, !PT ;  /* 0x0000000202023812 */ /* 0x000fe200078efcff */
[----:B---3--:R-:W-:-:S05]  /*44b0*/  HADD2.F32 R6, -RZ, R21.H0_H0 ;  /* 0x20000015ff067230 */ /* 0x008fca0000004100 */
[----:B------:R-:W-:-:S04]  /*44c0*/  FMUL R6, R6, UR17 ;  /* 0x0000001106067c20 */ /* 0x000fc80008400000 */
[----:B--2---:R-:W-:-:S05]  /*44d0*/  FFMA R6, R10, UR16, R6 ;  /* 0x000000100a067c23 */ /* 0x004fca0008000006 */
[----:B------:R-:W-:-:S05]  /*44e0*/  F2FP.F16.F32.PACK_AB R6, RZ, R6 ;  /* 0x00000006ff06723e */ /* 0x000fca00000000ff */
[----:B------:R1:W-:Y:S02]  /*44f0*/  @P0 STG.E.U16 desc[UR12][R4.64], R6 ;  /* 0x0000000604000986 */ /* 0x0003e4000c10150c */
[----:B-1----:R-:W-:-:S04]  /*4500*/  IMAD.WIDE.U32 R6, R14, R216, UR4 ;  /* 0x000000040e067e25 */ /* 0x002fc8000f8e00d8 */
[----:B------:R-:W-:Y:S02]  /*4510*/  IMAD.IADD R7, R22, 0x1, R7 ;  /* 0x0000000116077824 */ /* 0x000fe400078e0207 */
[----:B------:R-:W-:-:S04]  /*4520*/  IMAD.WIDE.U32 R6, R20, UR15, R6 ;  /* 0x0000000f14067c25 */ /* 0x000fc8000f8e0006 */
[----:B------:R-:W-:Y:S01]  /*4530*/  VIADD R7, R7, UR10 ;  /* 0x0000000a07077c36 */ /* 0x000fe20008000000 */
[----:B------:R-:W-:-:S04]  /*4540*/  IADD3 R6, P0, P1, R6, UR11, R12 ;  /* 0x0000000b06067c10 */ /* 0x000fc8000f91e00c */
[----:B------:R-:W-:Y:S02]  /*4550*/  IADD3.X R7, R7, UR20, R13, P0, P1 ;  /* 0x0000001407077c10 */ /* 0x000fe400087e240d */
[----:B------:R-:W-:Y:S02]  /*4560*/  ISETP.GT.AND P1, PT, R0, RZ, P3 ;  /* 0x000000ff0000720c */ /* 0x000fe40001f24270 */
[----:B------:R-:W-:-:S04]  /*4570*/  LEA R10, P0, R6, UR30, 0x1 ;  /* 0x0000001e060a7c11 */ /* 0x000fc8000f8008ff */
[----:B------:R-:W-:-:S07]  /*4580*/  LEA.HI.X R11, R6, UR31, R7, 0x1, P0 ;  /* 0x0000001f060b7c11 */ /* 0x000fce00080f0c07 */
[----:B------:R-:W-:Y:S05]  /*4590*/  @!P1 BRA `(.L_x_24) ;  /* 0x0000000000049947 */ /* 0x000fea0003800000 */
[----:B------:R1:W5:Y:S02]  /*45a0*/  LDG.E.LTC128B.U16 R21, desc[UR12][R10.64+0x2] ;  /* 0x0000020c0a157981 */ /* 0x000364000c1e1520 */
.L_x_24:
[----:B------:R-:W-:Y:S05]  /*45b0*/  BSYNC B0 ;  /* 0x0000000000007941 */ /* 0x000fea0003800000 */
.L_x_23:
[----:B------:R-:W2:Y:S01]  /*45c0*/  LDL.LU R7, [R1+0x4] ;  /* 0x0000040001077983 */ /* 0x000ea20000300800 */
[----:B-----5:R-:W-:Y:S01]  /*45d0*/  HADD2.F32 R6, -RZ, R21.H0_H0 ;  /* 0x20000015ff067230 */ /* 0x020fe20000004100 */
[----:B------:R-:W-:Y:S02]  /*45e0*/  USHF.L.U64.HI UR27, UR28, 0x3, UR29 ;  /* 0x000000031c1b7899 */ /* 0x000fe4000801021d */
[----:B------:R-:W-:Y:S01]  /*45f0*/  USHF.L.U32 UR26, UR28, 0x3, URZ ;  /* 0x000000031c1a7899 */ /* 0x000fe2000800063f */
[----:B------:R-:W-:Y:S01]  /*4600*/  ISETP.GT.AND P2, PT, R0, 0x8, P5 ;  /* 0x000000080000780c */ /* 0x000fe20002f44270 */
[----:B------:R-:W-:Y:S01]  /*4610*/  FMUL R6, R6, UR17 ;  /* 0x0000001106067c20 */ /* 0x000fe20008400000 */
[----:B------:R-:W3:Y:S03]  /*4620*/  LDL.LU R23, [R1+0x8] ;  /* 0x0000080001177983 */ /* 0x000ee60000300800 */
[----:B--2---:R-:W-:-:S05]  /*4630*/  FFMA R6, R7, UR16, R6 ;  /* 0x0000001007067c23 */ /* 0x004fca0008000006 */
[----:B------:R-:W-:-:S05]  /*4640*/  F2FP.F16.F32.PACK_AB R6, RZ, R6 ;  /* 0x00000006ff06723e */ /* 0x000fca00000000ff */
[----:B------:R2:W-:Y:S02]  /*4650*/  @P1 STG.E.U16 desc[UR12][R4.64+0x2], R6 ;  /* 0x0000020604001986 */ /* 0x0005e4000c10150c */
[----:B--2---:R-:W-:-:S04]  /*4660*/  IMAD.WIDE.U32 R6, R14, R216, UR26 ;  /* 0x0000001a0e067e25 */ /* 0x004fc8000f8e00d8 */
[----:B------:R-:W-:Y:S01]  /*4670*/  IMAD.IADD R22, R22, 0x1, R7 ;  /* 0x0000000116167824 */ /* 0x000fe200078e0207 */
[----:B------:R-:W-:Y:S02]  /*4680*/  IADD3 R7, P0, R18, R6, RZ ;  /* 0x0000000612077210 */ /* 0x000fe40007f1e0ff */
[----:B------:R-:W-:-:S03]  /*4690*/  IADD3 R8, P1, R6, UR6, RZ ;  /* 0x0000000606087c10 */ /* 0x000fc6000ff3e0ff */
[----:B------:R-:W-:Y:S01]  /*46a0*/  IMAD.X R9, R22, 0x1, R17, P0 ;  /* 0x0000000116097824 */ /* 0x000fe200000e0611 */
[----:B------:R-:W-:-:S04]  /*46b0*/  LEA R6, P0, R7, UR30, 0x1 ;  /* 0x0000001e07067c11 */ /* 0x000fc8000f8008ff */
[----:B------:R-:W-:-:S05]  /*46c0*/  LEA.HI.X R7, R7, UR31, R9, 0x1, P0 ;  /* 0x0000001f07077c11 */ /* 0x000fca00080f0c09 */
[----:B------:R2:W4:Y:S01]  /*46d0*/  @P2 LDG.E.LTC128B.U16 R21, desc[UR12][R6.64] ;  /* 0x0000000c06152981 */ /* 0x000522000c1e1520 */
[----:B------:R-:W-:Y:S01]  /*46e0*/  USHF.L.U32 UR25, UR8, 0x1, URZ ;  /* 0x0000000108197899 */ /* 0x000fe2000800063f */
[----:B------:R-:W-:Y:S01]  /*46f0*/  BSSY B0, `(.L_x_25) ;  /* 0x0000014000007945 */ /* 0x000fe20003800000 */
[----:B------:R-:W-:-:S04]  /*4700*/  USHF.L.U64.HI UR8, UR8, 0x1, UR9 ;  /* 0x0000000108087899 */ /* 0x000fc80008010209 */
[----:B--2---:R-:W-:Y:S01]  /*4710*/  IADD3 R6, P0, R4, UR25, RZ ;  /* 0x0000001904067c10 */ /* 0x004fe2000ff1e0ff */
[----:B----4-:R-:W-:-:S05]  /*4720*/  HADD2.F32 R7, -RZ, R21.H0_H0 ;  /* 0x20000015ff077230 */ /* 0x010fca0000004100 */
[----:B------:R-:W-:-:S04]  /*4730*/  FMUL R7, R7, UR17 ;  /* 0x0000001107077c20 */ /* 0x000fc80008400000 */
[----:B---3--:R-:W-:-:S05]  /*4740*/  FFMA R7, R23, UR16, R7 ;  /* 0x0000001017077c23 */ /* 0x008fca0008000007 */
[----:B------:R-:W-:-:S04]  /*4750*/  F2FP.F16.F32.PACK_AB R7, RZ, R7 ;  /* 0x00000007ff07723e */ /* 0x000fc800000000ff */
[----:B------:R-:W-:Y:S02]  /*4760*/  PRMT R9, R7, 0x7610, R9 ;  /* 0x0000761007097816 */ /* 0x000fe40000000009 */
[----:B------:R-:W-:-:S05]  /*4770*/  IADD3.X R7, R5, UR8, RZ, P0, !PT ;  /* 0x0000000805077c10 */ /* 0x000fca00087fe4ff */
[----:B------:R2:W-:Y:S02]  /*4780*/  @P2 STG.E.U16 desc[UR12][R6.64], R9 ;  /* 0x0000000906002986 */ /* 0x0005e4000c10150c */
[----:B--2---:R-:W-:-:S03]  /*4790*/  IADD3.X R9, R22, UR5, RZ, P1, !PT ;  /* 0x0000000516097c10 */ /* 0x004fc60008ffe4ff */
[----:B------:R-:W-:-:S04]  /*47a0*/  IMAD.WIDE.U32 R8, R20, UR15, R8 ;  /* 0x0000000f14087c25 */ /* 0x000fc8000f8e0008 */
[----:B------:R-:W-:Y:S01]  /*47b0*/  VIADD R22, R9, UR10 ;  /* 0x0000000a09167c36 */ /* 0x000fe20008000000 */
[----:B------:R-:W-:-:S04]  /*47c0*/  IADD3 R9, P0, P1, R8, UR11, R12 ;  /* 0x0000000b08097c10 */ /* 0x000fc8000f91e00c */
[----:B------:R-:W-:Y:S02]  /*47d0*/  IADD3.X R22, R22, UR20, R13, P0, P1 ;  /* 0x0000001416167c10 */ /* 0x000fe400087e240d */
[----:B------:R-:W-:-:S04]  /*47e0*/  LEA R8, P0, R9, UR30, 0x1 ;  /* 0x0000001e09087c11 */ /* 0x000fc8000f8008ff */
[----:B------:R-:W-:Y:S02]  /*47f0*/  LEA.HI.X R9, R9, UR31, R22, 0x1, P0 ;  /* 0x0000001f09097c11 */ /* 0x000fe400080f0c16 */
[----:B------:R-:W-:-:S13]  /*4800*/  ISETP.GT.AND P0, PT, R0, 0x8, P3 ;  /* 0x000000080000780c */ /* 0x000fda0001f04270 */
[----:B------:R-:W-:Y:S05]  /*4810*/  @!P0 BRA `(.L_x_26) ;  /* 0x0000000000048947 */ /* 0x000fea0003800000 */
[----:B------:R2:W5:Y:S02]  /*4820*/  LDG.E.LTC128B.U16 R21, desc[UR12][R8.64+0x2] ;  /* 0x0000020c08157981 */ /* 0x000564000c1e1520 */
.L_x_26:
[----:B------:R-:W-:Y:S05]  /*4830*/  BSYNC B0 ;  /* 0x0000000000007941 */ /* 0x000fea0003800000 */
.L_x_25:
[----:B------:R-:W3:Y:S01]  /*4840*/  LDL.LU R23, [R1+0xc] ;  /* 0x00000c0001177983 */ /* 0x000ee20000300800 */
[----:B-----5:R-:W-:Y:S01]  /*4850*/  HADD2.F32 R22, -RZ, R21.H0_H0 ;  /* 0x20000015ff167230 */ /* 0x020fe20000004100 */
[----:B------:R-:W-:Y:S01]  /*4860*/  ISETP.GT.AND P1, PT, R3, 0x8, PT ;  /* 0x000000080300780c */ /* 0x000fe20003f24270 */
[----:B------:R-:W-:Y:S01]  /*4870*/  BSSY B0, `(.L_x_27) ;  /* 0x000000a000007945 */ /* 0x000fe20003800000 */
[----:B------:R-:W-:Y:S02]  /*4880*/  LOP3.LUT R2, R2, 0xfffffffb, RZ, 0xc0, !PT ;  /* 0xfffffffb02027812 */ /* 0x000fe400078ec0ff */
[----:B------:R-:W-:-:S09]  /*4890*/  FMUL R22, R22, UR17 ;  /* 0x0000001116167c20 */ /* 0x000fd20008400000 */
[----:B------:R-:W-:Y:S01]  /*48a0*/  @P1 LOP3.LUT R2, R2, 0x4, RZ, 0xfc, !PT ;  /* 0x0000000402021812 */ /* 0x000fe200078efcff */
[----:B---3--:R-:W-:-:S05]  /*48b0*/  FFMA R22, R23, UR16, R22 ;  /* 0x0000001017167c23 */ /* 0x008fca0008000016 */
[----:B------:R-:W-:-:S05]  /*48c0*/  F2FP.F16.F32.PACK_AB R22, RZ, R22 ;  /* 0x00000016ff16723e */ /* 0x000fca00000000ff */
[----:B------:R3:W-:Y:S01]  /*48d0*/  @P0 STG.E.U16 desc[UR12][R6.64+0x2], R22 ;  /* 0x0000021606000986 */ /* 0x0007e2000c10150c */
[----:B------:R-:W-:-:S13]  /*48e0*/  ISETP.GT.AND P0, PT, R0, RZ, P1 ;  /* 0x000000ff0000720c */ /* 0x000fda0000f04270 */
[----:B---3--:R-:W-:Y:S05]  /*48f0*/  @!P0 BRA `(.L_x_28) ;  /* 0x0000000000048947 */ /* 0x008fea0003800000 */
[----:B------:R3:W5:Y:S02]  /*4900*/  LDG.E.LTC128B.U16 R21, desc[UR12][R10.64+0x10] ;  /* 0x0000100c0a157981 */ /* 0x000764000c1e1520 */
.L_x_28:
[----:B------:R-:W-:Y:S05]  /*4910*/  BSYNC B0 ;  /* 0x0000000000007941 */ /* 0x000fea0003800000 */
.L_x_27:
[----:B------:R-:W4:Y:S01]  /*4920*/  LDL.LU R23, [R1+0x10] ;  /* 0x0000100001177983 */ /* 0x000f220000300800 */
[----:B-----5:R-:W-:Y:S01]  /*4930*/  HADD2.F32 R22, -RZ, R21.H0_H0 ;  /* 0x20000015ff167230 */ /* 0x020fe20000004100 */
[----:B------:R-:W-:Y:S01]  /*4940*/  ISETP.GT.AND P2, PT, R3, 0x9, PT ;  /* 0x000000090300780c */ /* 0x000fe20003f44270 */
[----:B------:R-:W-:Y:S01]  /*4950*/  BSSY B0, `(.L_x_29) ;  /* 0x000000a000007945 */ /* 0x000fe20003800000 */
[----:B------:R-:W-:Y:S02]  /*4960*/  LOP3.LUT R2, R2, 0xfffffff7, RZ, 0xc0, !PT ;  /* 0xfffffff702027812 */ /* 0x000fe400078ec0ff */
[----:B------:R-:W-:-:S09]  /*4970*/  FMUL R22, R22, UR17 ;  /* 0x0000001116167c20 */ /* 0x000fd20008400000 */
[----:B------:R-:W-:Y:S01]  /*4980*/  @P2 LOP3.LUT R2, R2, 0x8, RZ, 0xfc, !PT ;  /* 0x0000000802022812 */ /* 0x000fe200078efcff */
[----:B----4-:R-:W-:-:S05]  /*4990*/  FFMA R22, R23, UR16, R22 ;  /* 0x0000001017167c23 */ /* 0x010fca0008000016 */
[----:B------:R-:W-:-:S05]  /*49a0*/  F2FP.F16.F32.PACK_AB R22, RZ, R22 ;  /* 0x00000016ff16723e */ /* 0x000fca00000000ff */
[----:B------:R4:W-:Y:S01]  /*49b0*/  @P0 STG.E.U16 desc[UR12][R4.64+0x10], R22 ;  /* 0x0000101604000986 */ /* 0x0009e2000c10150c */
[----:B------:R-:W-:-:S13]  /*49c0*/  ISETP.GT.AND P0, PT, R0, RZ, P2 ;  /* 0x000000ff0000720c */ /* 0x000fda0001704270 */
[----:B----4-:R-:W-:Y:S05]  /*49d0*/  @!P0 BRA `(.L_x_30) ;  /* 0x0000000000048947 */ /* 0x010fea0003800000 */
[----:B------:R4:W5:Y:S02]  /*49e0*/  LDG.E.LTC128B.U16 R21, desc[UR12][R10.64+0x12] ;  /* 0x0000120c0a157981 */ /* 0x000964000c1e1520 */
.L_x_30:
[----:B------:R-:W-:Y:S05]  /*49f0*/  BSYNC B0 ;  /* 0x0000000000007941 */ /* 0x000fea0003800000 */
.L_x_29:
[----:B------:R-:W2:Y:S01]  /*4a00*/  LDL.LU R23, [R1+0x14] ;  /* 0x0000140001177983 */ /* 0x000ea20000300800 */
[----:B-----5:R-:W-:Y:S01]  /*4a10*/  HADD2.F32 R22, -RZ, R21.H0_H0 ;  /* 0x20000015ff167230 */ /* 0x020fe20000004100 */
[----:B------:R-:W-:Y:S01]  /*4a20*/  ISETP.GT.AND P1, PT, R0, 0x8, P1 ;  /* 0x000000080000780c */ /* 0x000fe20000f24270 */
[----:B------:R-:W-:Y:S03]  /*4a30*/  BSSY B0, `(.L_x_31) ;  /* 0x0000007000007945 */ /* 0x000fe60003800000 */
[----:B------:R-:W-:-:S04]  /*4a40*/  FMUL R22, R22, UR17 ;  /* 0x0000001116167c20 */ /* 0x000fc80008400000 */
[----:B--2---:R-:W-:-:S05]  /*4a50*/  FFMA R22, R23, UR16, R22 ;  /* 0x0000001017167c23 */ /* 0x004fca0008000016 */
[----:B------:R-:W-:-:S05]  /*4a60*/  F2FP.F16.F32.PACK_AB R22, RZ, R22 ;  /* 0x00000016ff16723e */ /* 0x000fca00000000ff */
[----:B------:R2:W-:Y:S01]  /*4a70*/  @P0 STG.E.U16 desc[UR12][R4.64+0x12], R22 ;  /* 0x0000121604000986 */ /* 0x0005e2000c10150c */
[----:B------:R-:W-:Y:S05]  /*4a80*/  @!P1 BRA `(.L_x_32) ;  /* 0x0000000000049947 */ /* 0x000fea0003800000 */
[----:B------:R0:W5:Y:S02]  /*4a90*/  LDG.E.LTC128B.U16 R21, desc[UR12][R8.64+0x10] ;  /* 0x0000100c08157981 */ /* 0x000164000c1e1520 */
.L_x_32:
[----:B------:R-:W-:Y:S05]  /*4aa0*/  BSYNC B0 ;  /* 0x0000000000007941 */ /* 0x000fea0003800000 */
.L_x_31:
[----:B------:R-:W3:Y:S01]  /*4ab0*/  LDL.LU R23, [R1+0x18] ;  /* 0x0000180001177983 */ /* 0x000ee20000300800 */
[----:B--2--5:R-:W-:Y:S01]  /*4ac0*/  HADD2.F32 R22, -RZ, R21.H0_H0 ;  /* 0x20000015ff167230 */ /* 0x024fe20000004100 */
[----:B------:R-:W-:Y:S01]  /*4ad0*/  ISETP.GT.AND P0, PT, R0, 0x8, P2 ;  /* 0x000000080000780c */ /* 0x000fe20001704270 */
[----:B------:R-:W-:Y:S03]  /*4ae0*/  BSSY B0, `(.L_x_33) ;  /* 0x0000007000007945 */ /* 0x000fe60003800000 */
[----:B------:R-:W-:-:S04]  /*4af0*/  FMUL R22, R22, UR17 ;  /* 0x0000001116167c20 */ /* 0x000fc80008400000 */
[----:B---3--:R-:W-:-:S05]  /*4b00*/  FFMA R22, R23, UR16, R22 ;  /* 0x0000001017167c23 */ /* 0x008fca0008000016 */
[----:B------:R-:W-:-:S05]  /*4b10*/  F2FP.F16.F32.PACK_AB R22, RZ, R22 ;  /* 0x00000016ff16723e */ /* 0x000fca00000000ff */
[----:B------:R2:W-:Y:S01]  /*4b20*/  @P1 STG.E.U16 desc[UR12][R6.64+0x10], R22 ;  /* 0x0000101606001986 */ /* 0x0005e2000c10150c */
[----:B------:R-:W-:Y:S05]  /*4b30*/  @!P0 BRA `(.L_x_34) ;  /* 0x0000000000048947 */ /* 0x000fea0003800000 */
[----:B------:R3:W5:Y:S02]  /*4b40*/  LDG.E.LTC128B.U16 R21, desc[UR12][R8.64+0x12] ;  /* 0x0000120c08157981 */ /* 0x000764000c1e1520 */
.L_x_34:
[----:B------:R-:W-:Y:S05]  /*4b50*/  BSYNC B0 ;  /* 0x0000000000007941 */ /* 0x000fea0003800000 */
.L_x_33:
[----:B------:R-:W4:Y:S01]  /*4b60*/  LDL.LU R23, [R1+0x1c] ;  /* 0x00001c0001177983 */ /* 0x000f220000300800 */
[----:B--2--5:R-:W-:Y:S01]  /*4b70*/  HADD2.F32 R22, -RZ, R21.H0_H0 ;  /* 0x20000015ff167230 */ /* 0x024fe20000004100 */
[----:B------:R-:W-:Y:S01]  /*4b80*/  ISETP.GT.AND P3, PT, R3, 0x10, PT ;  /* 0x000000100300780c */ /* 0x000fe20003f64270 */
[----:B------:R-:W-:Y:S01]  /*4b90*/  BSSY B0, `(.L_x_35) ;  /* 0x000000a000007945 */ /* 0x000fe20003800000 */
[----:B------:R-:W-:Y:S02]  /*4ba0*/  LOP3.LUT R2, R2, 0xffffffef, RZ, 0xc0, !PT ;  /* 0xffffffef02027812 */ /* 0x000fe400078ec0ff */
[----:B------:R-:W-:Y:S01]  /*4bb0*/  FMUL R22, R22, UR17 ;  /* 0x0000001116167c20 */ /* 0x000fe20008400000 */
[----:B------:R-:W-:-:S08]  /*4bc0*/  ISETP.GT.AND P1, PT, R0, RZ, P3 ;  /* 0x000000ff0000720c */ /* 0x000fd00001f24270 */
[----:B------:R-:W-:Y:S01]  /*4bd0*/  @P3 LOP3.LUT R2, R2, 0x10, RZ, 0xfc, !PT ;  /* 0x0000001002023812 */ /* 0x000fe200078efcff */
[----:B----4-:R-:W-:-:S05]  /*4be0*/  FFMA R22, R23, UR16, R22 ;  /* 0x0000001017167c23 */ /* 0x010fca0008000016 */
[----:B------:R-:W-:-:S05]  /*4bf0*/  F2FP.F16.F32.PACK_AB R22, RZ, R22 ;  /* 0x00000016ff16723e */ /* 0x000fca00000000ff */
[----:B------:R2:W-:Y:S01]  /*4c00*/  @P0 STG.E.U16 desc[UR12][R6.64+0x12], R22 ;  /* 0x0000121606000986 */ /* 0x0005e2000c10150c */
[----:B------:R-:W-:Y:S05]  /*4c10*/  @!P1 BRA `(.L_x_36) ;  /* 0x0000000000049947 */ /* 0x000fea0003800000 */
[----:B------:R4:W5:Y:S02]  /*4c20*/  LDG.E.LTC128B.U16 R21, desc[UR12][R10.64+0x20] ;  /* 0x0000200c0a157981 */ /* 0x000964000c1e1520 */
.L_x_36:
[----:B------:R-:W-:Y:S05]  /*4c30*/  BSYNC B0 ;  /* 0x0000000000007941 */ /* 0x000fea0003800000 */
.L_x_35:
[----:B------:R-:W3:Y:S01]  /*4c40*/  LDL.LU R23, [R1+0x20] ;  /* 0x0000200001177983 */ /* 0x000ee20000300800 */
[----:B--2--5:R-:W-:Y:S01]  /*4c50*/  HADD2.F32 R22, -RZ, R21.H0_H0 ;  /* 0x20000015ff167230 */ /* 0x024fe20000004100 */
[----:B------:R-:W-:Y:S01]  /*4c60*/  IADD3 R219, P0, R14, 0x40, RZ ;  /* 0x000000400edb7810 */ /* 0x000fe20007f1e0ff */
[----:B------:R-:W-:Y:S01]  /*4c70*/  BSSY B0, `(.L_x_37) ;  /* 0x0000014000007945 */ /* 0x000fe20003800000 */
[----:B------:R-:W-:Y:S02]  /*4c80*/  ISETP.GT.AND P2, PT, R3, 0x11, PT ;  /* 0x000000110300780c */ /* 0x000fe40003f44270 */
[----:B------:R-:W-:Y:S01]  /*4c90*/  FMUL R22, R22, UR17 ;  /* 0x0000001116167c20 */ /* 0x000fe20008400000 */
[----:B------:R-:W-:-:S10]  /*4ca0*/  LOP3.LUT R2, R2, 0xffbfffff, RZ, 0xc0, !PT ;  /* 0xffbfffff02027812 */ /* 0x000fd400078ec0ff */
[----:B------:R-:W-:Y:S01]  /*4cb0*/  @P2 LOP3.LUT R2, R2, 0x400000, RZ, 0xfc, !PT ;  /* 0x0040000002022812 */ /* 0x000fe200078efcff */
[----:B---3--:R-:W-:-:S05]  /*4cc0*/  FFMA R22, R23, UR16, R22 ;  /* 0x0000001017167c23 */ /* 0x008fca0008000016 */
[----:B------:R-:W-:-:S05]  /*4cd0*/  F2FP.F16.F32.PACK_AB R22, RZ, R22 ;  /* 0x00000016ff16723e */ /* 0x000fca00000000ff */
[----:B------:R2:W-:Y:S02]  /*4ce0*/  @P1 STG.E.U16 desc[UR12][R4.64+0x20], R22 ;  /* 0x0000201604001986 */ /* 0x0005e4000c10150c */
[----:B--2---:R-:W-:-:S04]  /*4cf0*/  IMAD.X R22, RZ, RZ, R15, P0 ;  /* 0x000000ffff167224 */ /* 0x004fc800000e060f */
[----:B------:R-:W-:-:S04]  /*4d00*/  IMAD R22, R22, UR28, RZ ;  /* 0x0000001c16167c24 */ /* 0x000fc8000f8e02ff */
[C---:B------:R-:W-:Y:S02]  /*4d10*/  IMAD R227, R219.reuse, UR29, R22 ;  /* 0x0000001ddbe37c24 */ /* 0x040fe4000f8e0216 */
[----:B------:R-:W-:-:S04]  /*4d20*/  IMAD.WIDE.U32 R22, R219, R216, UR4 ;  /* 0x00000004db167e25 */ /* 0x000fc8000f8e00d8 */
[----:B------:R-:W-:Y:S02]  /*4d30*/  IMAD.IADD R23, R227, 0x1, R23 ;  /* 0x00000001e3177824 */ /* 0x000fe400078e0217 */
[----:B------:R-:W-:-:S04]  /*4d40*/  IMAD.WIDE.U32 R22, R20, UR15, R22 ;  /* 0x0000000f14167c25 */ /* 0x000fc8000f8e0016 */
[----:B------:R-:W-:Y:S01]  /*4d50*/  VIADD R23, R23, UR10 ;  /* 0x0000000a17177c36 */ /* 0x000fe20008000000 */
[----:B------:R-:W-:-:S04]  /*4d60*/  IADD3 R241, P0, P1, R22, UR11, R12 ;  /* 0x0000000b16f17c10 */ /* 0x000fc8000f91e00c */
[----:B------:R-:W-:Y:S02]  /*4d70*/  IADD3.X R247, R23, UR20, R13, P0, P1 ;  /* 0x0000001417f77c10 */ /* 0x000fe400087e240d */
[----:B------:R-:W-:-:S13]  /*4d80*/  ISETP.GT.AND P0, PT, R0, RZ, P2 ;  /* 0x000000ff0000720c */ /* 0x000fda0001704270 */
[----:B------:R-:W-:Y:S05]  /*4d90*/  @!P0 BRA `(.L_x_38) ;  /* 0x0000000000048947 */ /* 0x000fea0003800000 */
[----:B------:R2:W5:Y:S02]  /*4da0*/  LDG.E.LTC128B.U16 R21, desc[UR12][R10.64+0x22] ;  /* 0x0000220c0a157981 */ /* 0x000564000c1e1520 */
.L_x_38:
[----:B------:R-:W-:Y:S05]  /*4db0*/  BSYNC B0 ;  /* 0x0000000000007941 */ /* 0x000fea0003800000 */
.L_x_37:
[----:B------:R-:W3:Y:S01]  /*4dc0*/  LDL.LU R23, [R1+0x24] ;  /* 0x0000240001177983 */ /* 0x000ee20000300800 */
[----:B-----5:R-:W-:Y:S01]  /*4dd0*/  HADD2.F32 R22, -RZ, R21.H0_H0 ;  /* 0x20000015ff167230 */ /* 0x020fe20000004100 */
[----:B------:R-:W-:Y:S04]  /*4de0*/  BSSY B0, `(.L_x_39) ;  /* 0x0000008000007945 */ /* 0x000fe80003800000 */
[----:B------:R-:W-:-:S04]  /*4df0*/  FMUL R22, R22, UR17 ;  /* 0x0000001116167c20 */ /* 0x000fc80008400000 */
[----:B---3--:R-:W-:-:S05]  /*4e00*/  FFMA R22, R23, UR16, R22 ;  /* 0x0000001017167c23 */ /* 0x008fca0008000016 */
[----:B------:R-:W-:-:S05]  /*4e10*/  F2FP.F16.F32.PACK_AB R22, RZ, R22 ;  /* 0x00000016ff16723e */ /* 0x000fca00000000ff */
[----:B------:R3:W-:Y:S01]  /*4e20*/  @P0 STG.E.U16 desc[UR12][R4.64+0x22], R22 ;  /* 0x0000221604000986 */ /* 0x0007e2000c10150c */
[----:B------:R-:W-:-:S13]  /*4e30*/  ISETP.GT.AND P0, PT, R0, 0x8, P3 ;  /* 0x000000080000780c */ /* 0x000fda0001f04270 */
[----:B---3--:R-:W-:Y:S05]  /*4e40*/  @!P0 BRA `(.L_x_40) ;  /* 0x0000000000048947 */ /* 0x008fea0003800000 */
[----:B------:R3:W5:Y:S02]  /*4e50*/  LDG.E.LTC128B.U16 R21, desc[UR12][R8.64+0x20] ;  /* 0x0000200c08157981 */ /* 0x000764000c1e1520 */
.L_x_40:
[----:B------:R-:W-:Y:S05]  /*4e60*/  BSYNC B0 ;  /* 0x0000000000007941 */ /* 0x000fea0003800000 */
.L_x_39:
[----:B------:R-:W2:Y:S01]  /*4e70*/  LDL.LU R23, [R1+0x28] ;  /* 0x0000280001177983 */ /* 0x000ea20000300800 */
[----:B-----5:R-:W-:Y:S01]  /*4e80*/  HADD2.F32 R22, -RZ, R21.H0_H0 ;  /* 0x20000015ff167230 */ /* 0x020fe20000004100 */
[----:B------:R-:W-:Y:S04]  /*4e90*/  BSSY B0, `(.L_x_41) ;  /* 0x0000008000007945 */ /* 0x000fe80003800000 */
[----:B------:R-:W-:-:S04]  /*4ea0*/  FMUL R22, R22, UR17 ;  /* 0x0000001116167c20 */ /* 0x000fc80008400000 */
[----:B--2---:R-:W-:-:S05]  /*4eb0*/  FFMA R22, R23, UR16, R22 ;  /* 0x0000001017167c23 */ /* 0x004fca0008000016 */
[----:B------:R-:W-:-:S05]  /*4ec0*/  F2FP.F16.F32.PACK_AB R22, RZ, R22 ;  /* 0x00000016ff16723e */ /* 0x000fca00000000ff */
[----:B------:R2:W-:Y:S01]  /*4ed0*/  @P0 STG.E.U16 desc[UR12][R6.64+0x20], R22 ;  /* 0x0000201606000986 */ /* 0x0005e2000c10150c */
[----:B------:R-:W-:-:S13]  /*4ee0*/  ISETP.GT.AND P0, PT, R0, 0x8, P2 ;  /* 0x000000080000780c */ /* 0x000fda0001704270 */
[----:B--2---:R-:W-:Y:S05]  /*4ef0*/  @!P0 BRA `(.L_x_42) ;  /* 0x0000000000048947 */ /* 0x004fea0003800000 */
[----:B------:R2:W5:Y:S02]  /*4f00*/  LDG.E.LTC128B.U16 R21, desc[UR12][R8.64+0x22] ;  /* 0x0000220c08157981 */ /* 0x000564000c1e1520 */
.L_x_42:
[----:B------:R-:W-:Y:S05]  /*4f10*/  BSYNC B0 ;  /* 0x0000000000007941 */ /* 0x000fea0003800000 */
.L_x_41:
        /* <DEDUP_REMOVED lines=13> */
.L_x_44:
[----:B------:R-:W-:Y:S05]  /*4ff0*/  BSYNC B0 ;  /* 0x0000000000007941 */ /* 0x000fea0003800000 */
.L_x_43:
[----:B------:R-:W2:Y:S01]  /*5000*/  LDL.LU R23, [R1+0x30] ;  /* 0x0000300001177983 */ /* 0x000ea20000300800 */
[----:B-----5:R-:W-:Y:S01]  /*5010*/  HADD2.F32 R22, -RZ, R21.H0_H0 ;  /* 0x20000015ff167230 */ /* 0x020fe20000004100 */
[----:B------:R-:W-:Y:S01]  /*5020*/  ISETP.GT.AND P2, PT, R3, 0x19, PT ;  /* 0x000000190300780c */ /* 0x000fe20003f44270 */
[----:B------:R-:W-:Y:S01]  /*5030*/  BSSY B0, `(.L_x_45) ;  /* 0x0000014000007945 */ /* 0x000fe20003800000 */
[----:B------:R-:W-:Y:S02]  /*5040*/  LOP3.LUT R2, R2, 0xfdffffff, RZ, 0xc0, !PT ;  /* 0xfdffffff02027812 */ /* 0x000fe400078ec0ff */
[----:B------:R-:W-:-:S09]  /*5050*/  FMUL R22, R22, UR17 ;  /* 0x0000001116167c20 */ /* 0x000fd20008400000 */
[----:B------:R-:W-:Y:S01]  /*5060*/  @P2 LOP3.LUT R2, R2, 0x2000000, RZ, 0xfc, !PT ;  /* 0x0200000002022812 */ /* 0x000fe200078efcff */
[----:B--2---:R-:W-:-:S05]  /*5070*/  FFMA R22, R23, UR16, R22 ;  /* 0x0000001017167c23 */ /* 0x004fca0008000016 */
[----:B------:R-:W-:-:S05]  /*5080*/  F2FP.F16.F32.PACK_AB R22, RZ, R22 ;  /* 0x00000016ff16723e */ /* 0x000fca00000000ff */
[----:B------:R2:W-:Y:S01]  /*5090*/  @P0 STG.E.U16 desc[UR12][R4.64+0x30], R22 ;  /* 0x0000301604000986 */ /* 0x0005e2000c10150c */
[----:B------:R-:W-:-:S05]  /*50a0*/  IADD3 R221, P0, R14, 0x80, RZ ;  /* 0x000000800edd7810 */ /* 0x000fca0007f1e0ff */
        /* <DEDUP_REMOVED lines=12> */
.L_x_46:
[----:B------:R-:W-:Y:S05]  /*5170*/  BSYNC B0 ;  /* 0x0000000000007941 */ /* 0x000fea0003800000 */
.L_x_45:
        /* <DEDUP_REMOVED lines=10> */
.L_x_48:
[----:B------:R-:W-:Y:S05]  /*5220*/  BSYNC B0 ;  /* 0x0000000000007941 */ /* 0x000fea0003800000 */
.L_x_47:
[----:B------:R-:W2:Y:S01]  /*5230*/  LDL.LU R23, [R1+0x38] ;  /* 0x0000380001177983 */ /* 0x000ea20000300800 */
[----:B-----5:R-:W-:Y:S01]  /*5240*/  HADD2.F32 R22, -RZ, R21.H0_H0 ;  /* 0x20000015ff167230 */ /* 0x020fe20000004100 */
[----:B------:R-:W-:Y:S04]  /*5250*/  BSSY B0, `(.L_x_49) ;  /* 0x0000013000007945 */ /* 0x000fe80003800000 */
[----:B------:R-:W-:-:S04]  /*5260*/  FMUL R22, R22, UR17 ;  /* 0x0000001116167c20 */ /* 0x000fc80008400000 */
[----:B--2---:R-:W-:-:S05]  /*5270*/  FFMA R22, R23, UR16, R22 ;  /* 0x0000001017167c23 */ /* 0x004fca0008000016 */
[----:B------:R-:W-:-:S05]  /*5280*/  F2FP.F16.F32.PACK_AB R22, RZ, R22 ;  /* 0x00000016ff16723e */ /* 0x000fca00000000ff */
[----:B------:R2:W-:Y:S01]  /*5290*/  @P0 STG.E.U16 desc[UR12][R6.64+0x30], R22 ;  /* 0x0000301606000986 */ /* 0x0005e2000c10150c */
[----:B------:R-:W-:-:S05]  /*52a0*/  IADD3 R220, P0, R14, 0xc0, RZ ;  /* 0x000000c00edc7810 */ /* 0x000fca0007f1e0ff */
[----:B------:R-:W-:-:S04]  /*52b0*/  IMAD.X R14, RZ, RZ, R15, P0 ;  /* 0x000000ffff0e7224 */ /* 0x000fc800000e060f */
[----:B------:R-:W-:-:S04]  /*52c0*/  IMAD R14, R14, UR28, RZ ;  /* 0x0000001c0e0e7c24 */ /* 0x000fc8000f8e02ff */
[C---:B------:R-:W-:Y:S02]  /*52d0*/  IMAD R222, R220.reuse, UR29, R14 ;  /* 0x0000001ddcde7c24 */ /* 0x040fe4000f8e020e */
[----:B------:R-:W-:-:S04]  /*52e0*/  IMAD.WIDE.U32 R14, R220, R216, UR4 ;  /* 0x00000004dc0e7e25 */ /* 0x000fc8000f8e00d8 */
[----:B------:R-:W-:Y:S02]  /*52f0*/  IMAD.IADD R15, R222, 0x1, R15 ;  /* 0x00000001de0f7824 */ /* 0x000fe400078e020f */
[----:B------:R-:W-:-:S04]  /*5300*/  IMAD.WIDE.U32 R14, R20, UR15, R14 ;  /* 0x0000000f140e7c25 */ /* 0x000fc8000f8e000e */
[----:B------:R-:W-:Y:S01]  /*5310*/  VIADD R15, R15, UR10 ;  /* 0x0000000a0f0f7c36 */ /* 0x000fe20008000000 */
[----:B------:R-:W-:Y:S02]  /*5320*/  IADD3 R239, P0, P1, R14, UR11, R12 ;  /* 0x0000000b0eef7c10 */ /* 0x000fe4000f91e00c */
[----:B------:R-:W-:Y:S02]  /*5330*/  PRMT R14, R21, 0x7610, R14 ;  /* 0x00007610150e7816 */ /* 0x000fe4000000000e */
[----:B------:R-:W-:Y:S02]  /*5340*/  IADD3.X R245, R15, UR20, R13, P0, P1 ;  /* 0x000000140ff57c10 */ /* 0x000fe400087e240d */
[----:B------:R-:W-:-:S13]  /*5350*/  ISETP.GT.AND P0, PT, R0, 0x8, P2 ;  /* 0x000000080000780c */ /* 0x000fda0001704270 */
[----:B--2---:R-:W-:Y:S05]  /*5360*/  @!P0 BRA `(.L_x_50) ;  /* 0x0000000000048947 */ /* 0x004fea0003800000 */
[----:B------:R2:W5:Y:S02]  /*5370*/  LDG.E.LTC128B.U16 R14, desc[UR12][R8.64+0x32] ;  /* 0x0000320c080e7981 */ /* 0x000564000c1e1520 */
.L_x_50:
[----:B------:R-:W-:Y:S05]  /*5380*/  BSYNC B0 ;  /* 0x0000000000007941 */ /* 0x000fea0003800000 */
.L_x_49:
        /* <DEDUP_REMOVED lines=13> */
.L_x_52:
[----:B------:R-:W-:Y:S05]  /*5460*/  BSYNC B0 ;  /* 0x0000000000007941 */ /* 0x000fea0003800000 */
.L_x_51:
        /* <DEDUP_REMOVED lines=10> */
[----:B------:R-:W-:-:S13]  /*5510*/  ISETP.GT.AND P0, PT, R0, RZ, P1 ;  /* 0x000000ff0000720c */ /* 0x000fda0000f04270 */
[----:B--2---:R-:W-:Y:S05]  /*5520*/  @!P0 BRA `(.L_x_54) ;  /* 0x0000000000048947 */ /* 0x004fea0003800000 */
[----:B------:R2:W5:Y:S02]  /*5530*/  LDG.E.LTC128B.U16 R14, desc[UR12][R10.64+0x42] ;  /* 0x0000420c0a0e7981 */ /* 0x000564000c1e1520 */
.L_x_54:
[----:B------:R-:W-:Y:S05]  /*5540*/  BSYNC B0 ;  /* 0x0000000000007941 */ /* 0x000fea0003800000 */
.L_x_53:
        /* <DEDUP_REMOVED lines=10> */
.L_x_56:
[----:B------:R-:W-:Y:S05]  /*55f0*/  BSYNC B0 ;  /* 0x0000000000007941 */ /* 0x000fea0003800000 */
.L_x_55:
[----:B------:R-:W2:Y:S01]  /*5600*/  LDL.LU R22, [R1+0x48] ;  /* 0x0000480001167983 */ /* 0x000ea20000300800 */
[----:B-----5:R-:W-:Y:S01]  /*5610*/  HADD2.F32 R15, -RZ, R14.H0_H0 ;  /* 0x2000000eff0f7230 */ /* 0x020fe20000004100 */
[----:B------:R-:W-:Y:S01]  /*5620*/  BSSY B0, `(.L_x_57) ;  /* 0x0000009000007945 */ /* 0x000fe20003800000 */
[----:B------:R-:W-:-:S03]  /*5630*/  PRMT R21, R14, 0x7610, R21 ;  /* 0x000076100e157816 */ /* 0x000fc60000000015 */
[----:B------:R-:W-:-:S04]  /*5640*/  FMUL R15, R15, UR17 ;  /* 0x000000110f0f7c20 */ /* 0x000fc80008400000 */
[----:B--2---:R-:W-:-:S05]  /*5650*/  FFMA R15, R22, UR16, R15 ;  /* 0x00000010160f7c23 */ /* 0x004fca000800000f */
[----:B------:R-:W-:-:S05]  /*5660*/  F2FP.F16.F32.PACK_AB R15, RZ, R15 ;  /* 0x0000000fff0f723e */ /* 0x000fca00000000ff */
[----:B------:R2:W-:Y:S01]  /*5670*/  @P0 STG.E.U16 desc[UR12][R6.64+0x40], R15 ;  /* 0x0000400f06000986 */ /* 0x0005e2000c10150c */
[----:B------:R-:W-:-:S13]  /*5680*/  ISETP.GT.AND P0, PT, R0, 0x8, P1 ;  /* 0x000000080000780c */ /* 0x000fda0000f04270 */
[----:B--2---:R-:W-:Y:S05]  /*5690*/  @!P0 BRA `(.L_x_58) ;  /* 0x0000000000048947 */ /* 0x004fea0003800000 */
[----:B------:R2:W5:Y:S02]  /*56a0*/  LDG.E.LTC128B.U16 R21, desc[UR12][R8.64+0x42] ;  /* 0x0000420c08157981 */ /* 0x000564000c1e1520 */
.L_x_58:
[----:B------:R-:W-:Y:S05]  /*56b0*/  BSYNC B0 ;  /* 0x0000000000007941 */ /* 0x000fea0003800000 */
.L_x_57:
[----:B------:R-:W3:Y:S01]  /*56c0*/  LDL.LU R15, [R1+0x4c] ;  /* 0x00004c00010f7983 */ /* 0x000ee20000300800 */
[----:B-----5:R-:W-:Y:S01]  /*56d0*/  HADD2.F32 R14, -RZ, R21.H0_H0 ;  /* 0x20000015ff0e7230 */ /* 0x020fe20000004100 */
[----:B------:R-:W-:Y:S01]  /*56e0*/  ISETP.GT.AND P2, PT, R3, 0x28, PT ;  /* 0x000000280300780c */ /* 0x000fe20003f44270 */
[----:B------:R-:W-:Y:S01]  /*56f0*/  IMAD.WIDE.U32 R224, R219, R216, UR26 ;  /* 0x0000001adbe07e25 */ /* 0x000fe2000f8e00d8 */
[----:B------:R-:W-:Y:S01]  /*5700*/  LOP3.LUT R2, R2, 0xffdfffff, RZ, 0xc0, !PT ;  /* 0xffdfffff02027812 */ /* 0x000fe200078ec0ff */
[----:B------:R-:W-:Y:S02]  /*5710*/  BSSY B0, `(.L_x_59) ;  /* 0x0000011000007945 */ /* 0x000fe40003800000 */
[----:B------:R-:W-:Y:S01]  /*5720*/  FMUL R14, R14, UR17 ;  /* 0x000000110e0e7c20 */ /* 0x000fe20008400000 */
[----:B------:R-:W-:-:S07]  /*5730*/  IMAD.IADD R237, R227, 0x1, R225 ;  /* 0x00000001e3ed7824 */ /* 0x000fce00078e02e1 */
[----:B------:R-:W-:Y:S01]  /*5740*/  @P2 LOP3.LUT R2, R2, 0x200000, RZ, 0xfc, !PT ;  /* 0x0020000002022812 */ /* 0x000fe200078efcff */
[----:B---3--:R-:W-:-:S05]  /*5750*/  FFMA R14, R15, UR16, R14 ;  /* 0x000000100f0e7c23 */ /* 0x008fca000800000e */
[----:B------:R-:W-:-:S05]  /*5760*/  F2FP.F16.F32.PACK_AB R14, RZ, R14 ;  /* 0x0000000eff0e723e */ /* 0x000fca00000000ff */
[----:B------:R3:W-:Y:S02]  /*5770*/  @P0 STG.E.U16 desc[UR12][R6.64+0x42], R14 ;  /* 0x0000420e06000986 */ /* 0x0007e4000c10150c */
[----:B---3--:R-:W-:-:S04]  /*5780*/  IADD3 R14, P0, R224, UR6, RZ ;  /* 0x00000006e00e7c10 */ /* 0x008fc8000ff1e0ff */
[----:B------:R-:W-:-:S03]  /*5790*/  IADD3.X R15, R237, UR5, RZ, P0, !PT ;  /* 0x00000005ed0f7c10 */ /* 0x000fc600087fe4ff */
[----:B------:R-:W-:-:S04]  /*57a0*/  IMAD.WIDE.U32 R14, R20, UR15, R14 ;  /* 0x0000000f140e7c25 */ /* 0x000fc8000f8e000e */
[----:B------:R-:W-:Y:S01]  /*57b0*/  VIADD R15, R15, UR10 ;  /* 0x0000000a0f0f7c36 */ /* 0x000fe20008000000 */
[----:B------:R-:W-:Y:S02]  /*57c0*/  IADD3 R238, P0, P1, R14, UR11, R12 ;  /* 0x0000000b0eee7c10 */ /* 0x000fe4000f91e00c */
[----:B------:R-:W-:Y:S02]  /*57d0*/  PRMT R14, R21, 0x7610, R14 ;  /* 0x00007610150e7816 */ /* 0x000fe4000000000e */
[----:B------:R-:W-:Y:S02]  /*57e0*/  IADD3.X R244, R15, UR20, R13, P0, P1 ;  /* 0x000000140ff47c10 */ /* 0x000fe400087e240d */
[----:B------:R-:W-:-:S13]  /*57f0*/  ISETP.GT.AND P0, PT, R0, RZ, P2 ;  /* 0x000000ff0000720c */ /* 0x000fda0001704270 */
[----:B------:R-:W-:Y:S05]  /*5800*/  @!P0 BRA `(.L_x_60) ;  /* 0x0000000000048947 */ /* 0x000fea0003800000 */
[----:B------:R3:W5:Y:S02]  /*5810*/  LDG.E.LTC128B.U16 R14, desc[UR12][R10.64+0x50] ;  /* 0x0000500c0a0e7981 */ /* 0x000764000c1e1520 */
.L_x_60:
[----:B------:R-:W-:Y:S05]  /*5820*/  BSYNC B0 ;  /* 0x0000000000007941 */ /* 0x000fea0003800000 */
.L_x_59:
        /* <DEDUP_REMOVED lines=13> */
.L_x_62:
[----:B------:R-:W-:Y:S05]  /*5900*/  BSYNC B0 ;  /* 0x0000000000007941 */ /* 0x000fea0003800000 */
.L_x_61:
        /* <DEDUP_REMOVED lines=10> */
.L_x_64:
[----:B------:R-:W-:Y:S05]  /*59b0*/  BSYNC B0 ;  /* 0x0000000000007941 */ /* 0x000fea0003800000 */
.L_x_63:
        /* <DEDUP_REMOVED lines=10> */
.L_x_66:
[----:B------:R-:W-:Y:S05]  /*5a60*/  BSYNC B0 ;  /* 0x0000000000007941 */ /* 0x000fea0003800000 */
.L_x_65:
[----:B------:R-:W3:Y:S01]  /*5a70*/  LDL.LU R22, [R1+0x5c] ;  /* 0x00005c0001167983 */ /* 0x000ee20000300800 */
[----:B-----5:R-:W-:Y:S01]  /*5a80*/  HADD2.F32 R15, -RZ, R14.H0_H0 ;  /* 0x2000000eff0f7230 */ /* 0x020fe20000004100 */
[----:B------:R-:W-:Y:S01]  /*5a90*/  ISETP.GT.AND P3, PT, R3, 0x30, PT ;  /* 0x000000300300780c */ /* 0x000fe20003f64270 */
[----:B------:R-:W-:Y:S01]  /*5aa0*/  BSSY B0, `(.L_x_67) ;  /* 0x000000b000007945 */ /* 0x000fe20003800000 */
[----:B------:R-:W-:Y:S02]  /*5ab0*/  LOP3.LUT R2, R2, 0xfff7ffff, RZ, 0xc0, !PT ;  /* 0xfff7ffff02027812 */ /* 0x000fe400078ec0ff */
[----:B------:R-:W-:Y:S01]  /*5ac0*/  FMUL R15, R15, UR17 ;  /* 0x000000110f0f7c20 */ /* 0x000fe20008400000 */
[----:B------:R-:W-:-:S08]  /*5ad0*/  PRMT R21, R14, 0x7610, R21 ;  /* 0x000076100e157816 */ /* 0x000fd00000000015 */
[----:B------:R-:W-:Y:S01]  /*5ae0*/  @P3 LOP3.LUT R2, R2, 0x80000, RZ, 0xfc, !PT ;  /* 0x0008000002023812 */ /* 0x000fe200078efcff */
[----:B---3--:R-:W-:-:S05]  /*5af0*/  FFMA R15, R22, UR16, R15 ;  /* 0x00000010160f7c23 */ /* 0x008fca000800000f */
[----:B------:R-:W-:-:S05]  /*5b00*/  F2FP.F16.F32.PACK_AB R15, RZ, R15 ;  /* 0x0000000fff0f723e */ /* 0x000fca00000000ff */
[----:B------:R3:W-:Y:S01]  /*5b10*/  @P0 STG.E.U16 desc[UR12][R6.64+0x52], R15 ;  /* 0x0000520f06000986 */ /* 0x0007e2000c10150c */
[----:B------:R-:W-:-:S13]  /*5b20*/  ISETP.GT.AND P0, PT, R0, RZ, P3 ;  /* 0x000000ff0000720c */ /* 0x000fda0001f04270 */
[----:B---3--:R-:W-:Y:S05]  /*5b30*/  @!P0 BRA `(.L_x_68) ;  /* 0x0000000000048947 */ /* 0x008fea0003800000 */
[----:B------:R3:W5:Y:S02]  /*5b40*/  LDG.E.LTC128B.U16 R21, desc[UR12][R10.64+0x60] ;  /* 0x0000600c0a157981 */ /* 0x000764000c1e1520 */
.L_x_68:
[----:B------:R-:W-:Y:S05]  /*5b50*/  BSYNC B0 ;  /* 0x0000000000007941 */ /* 0x000fea0003800000 */
.L_x_67:
[----:B------:R-:W2:Y:S01]  /*5b60*/  LDL.LU R15, [R1+0x60] ;  /* 0x00006000010f7983 */ /* 0x000ea20000300800 */
[----:B-----5:R-:W-:Y:S01]  /*5b70*/  HADD2.F32 R14, -RZ, R21.H0_H0 ;  /* 0x20000015ff0e7230 */ /* 0x020fe20000004100 */
[----:B------:R-:W-:Y:S01]  /*5b80*/  ISETP.GT.AND P2, PT, R3, 0x31, PT ;  /* 0x000000310300780c */ /* 0x000fe20003f44270 */
[----:B------:R-:W-:Y:S01]  /*5b90*/  IMAD.WIDE.U32 R22, R221, R216, UR26 ;  /* 0x0000001add167e25 */ /* 0x000fe2000f8e00d8 */
[----:B------:R-:W-:Y:S01]  /*5ba0*/  LOP3.LUT R2, R2, 0xfffbffff, RZ, 0xc0, !PT ;  /* 0xfffbffff02027812 */ /* 0x000fe200078ec0ff */
[----:B------:R-:W-:Y:S02]  /*5bb0*/  BSSY B0, `(.L_x_69) ;  /* 0x0000011000007945 */ /* 0x000fe40003800000 */
[----:B------:R-:W-:Y:S01]  /*5bc0*/  FMUL R14, R14, UR17 ;  /* 0x000000110e0e7c20 */ /* 0x000fe20008400000 */
[----:B------:R-:W-:Y:S01]  /*5bd0*/  IMAD.IADD R235, R223, 0x1, R23 ;  /* 0x00000001dfeb7824 */ /* 0x000fe200078e0217 */
[----:B------:R-:W-:-:S06]  /*5be0*/  PRMT R218, R21, 0x7610, R218 ;  /* 0x0000761015da7816 */ /* 0x000fcc00000000da */
[----:B------:R-:W-:Y:S01]  /*5bf0*/  @P2 LOP3.LUT R2, R2, 0x40000, RZ, 0xfc, !PT ;  /* 0x0004000002022812 */ /* 0x000fe200078efcff */
[----:B--2---:R-:W-:-:S05]  /*5c00*/  FFMA R14, R15, UR16, R14 ;  /* 0x000000100f0e7c23 */ /* 0x004fca000800000e */
[----:B------:R-:W-:-:S05]  /*5c10*/  F2FP.F16.F32.PACK_AB R14, RZ, R14 ;  /* 0x0000000eff0e723e */ /* 0x000fca00000000ff */
[----:B------:R2:W-:Y:S02]  /*5c20*/  @P0 STG.E.U16 desc[UR12][R4.64+0x60], R14 ;  /* 0x0000600e04000986 */ /* 0x0005e4000c10150c */
[----:B--2---:R-:W-:-:S04]  /*5c30*/  IADD3 R14, P0, R22, UR6, RZ ;  /* 0x00000006160e7c10 */ /* 0x004fc8000ff1e0ff */
[----:B------:R-:W-:-:S03]  /*5c40*/  IADD3.X R15, R235, UR5, RZ, P0, !PT ;  /* 0x00000005eb0f7c10 */ /* 0x000fc600087fe4ff */
[----:B------:R-:W-:-:S04]  /*5c50*/  IMAD.WIDE.U32 R14, R20, UR15, R14 ;  /* 0x0000000f140e7c25 */ /* 0x000fc8000f8e000e */
[----:B------:R-:W-:Y:S01]  /*5c60*/  VIADD R15, R15, UR10 ;  /* 0x0000000a0f0f7c36 */ /* 0x000fe20008000000 */
[----:B------:R-:W-:-:S04]  /*5c70*/  IADD3 R236, P0, P1, R14, UR11, R12 ;  /* 0x0000000b0eec7c10 */ /* 0x000fc8000f91e00c */
[----:B------:R-:W-:Y:S02]  /*5c80*/  IADD3.X R243, R15, UR20, R13, P0, P1 ;  /* 0x000000140ff37c10 */ /* 0x000fe400087e240d */
[----:B------:R-:W-:-:S13]  /*5c90*/  ISETP.GT.AND P0, PT, R0, RZ, P2 ;  /* 0x000000ff0000720c */ /* 0x000fda0001704270 */
[----:B------:R-:W-:Y:S05]  /*5ca0*/  @!P0 BRA `(.L_x_70) ;  /* 0x0000000000048947 */ /* 0x000fea0003800000 */
[----:B------:R2:W5:Y:S02]  /*5cb0*/  LDG.E.LTC128B.U16 R218, desc[UR12][R10.64+0x62] ;  /* 0x0000620c0ada7981 */ /* 0x000564000c1e1520 */
.L_x_70:
[----:B------:R-:W-:Y:S05]  /*5cc0*/  BSYNC B0 ;  /* 0x0000000000007941 */ /* 0x000fea0003800000 */
.L_x_69:
[----:B------:R-:W3:Y:S01]  /*5cd0*/  LDL.LU R15, [R1+0x64] ;  /* 0x00006400010f7983 */ /* 0x000ee20000300800 */
[----:B-----5:R-:W-:Y:S01]  /*5ce0*/  HADD2.F32 R14, -RZ, R218.H0_H0 ;  /* 0x200000daff0e7230 */ /* 0x020fe20000004100 */
[----:B------:R-:W-:Y:S04]  /*5cf0*/  BSSY B0, `(.L_x_71) ;  /* 0x0000011000007945 */ /* 0x000fe80003800000 */
[----:B------:R-:W-:-:S04]  /*5d00*/  FMUL R14, R14, UR17 ;  /* 0x000000110e0e7c20 */ /* 0x000fc80008400000 */
[----:B---3--:R-:W-:-:S05]  /*5d10*/  FFMA R14, R15, UR16, R14 ;  /* 0x000000100f0e7c23 */ /* 0x008fca000800000e */
[----:B------:R-:W-:-:S05]  /*5d20*/  F2FP.F16.F32.PACK_AB R14, RZ, R14 ;  /* 0x0000000eff0e723e */ /* 0x000fca00000000ff */
[----:B------:R3:W-:Y:S02]  /*5d30*/  @P0 STG.E.U16 desc[UR12][R4.64+0x62], R14 ;  /* 0x0000620e04000986 */ /* 0x0007e4000c10150c */
[----:B---3--:R-:W-:-:S04]  /*5d40*/  IMAD.WIDE.U32 R14, R220, R216, UR26 ;  /* 0x0000001adc0e7e25 */ /* 0x008fc8000f8e00d8 */
[----:B------:R-:W-:Y:S01]  /*5d50*/  IMAD.IADD R226, R222, 0x1, R15 ;  /* 0x00000001dee27824 */ /* 0x000fe200078e020f */
[----:B------:R-:W-:-:S04]  /*5d60*/  IADD3 R216, P0, R14, UR6, RZ ;  /* 0x000000060ed87c10 */ /* 0x000fc8000ff1e0ff */
[----:B------:R-:W-:-:S03]  /*5d70*/  IADD3.X R217, R226, UR5, RZ, P0, !PT ;  /* 0x00000005e2d97c10 */ /* 0x000fc600087fe4ff */
[----:B------:R-:W-:-:S04]  /*5d80*/  IMAD.WIDE.U32 R20, R20, UR15, R216 ;  /* 0x0000000f14147c25 */ /* 0x000fc8000f8e00d8 */
[----:B------:R-:W-:Y:S01]  /*5d90*/  VIADD R21, R21, UR10 ;  /* 0x0000000a15157c36 */ /* 0x000fe20008000000 */
[----:B------:R-:W-:Y:S02]  /*5da0*/  IADD3 R234, P0, P1, R20, UR11, R12 ;  /* 0x0000000b14ea7c10 */ /* 0x000fe4000f91e00c */
[----:B------:R-:W-:Y:S02]  /*5db0*/  PRMT R20, R218, 0x7610, R20 ;  /* 0x00007610da147816 */ /* 0x000fe40000000014 */
[----:B------:R-:W-:Y:S02]  /*5dc0*/  IADD3.X R242, R21, UR20, R13, P0, P1 ;  /* 0x0000001415f27c10 */ /* 0x000fe400087e240d */
[----:B------:R-:W-:-:S13]  /*5dd0*/  ISETP.GT.AND P0, PT, R0, 0x8, P3 ;  /* 0x000000080000780c */ /* 0x000fda0001f04270 */
[----:B------:R-:W-:Y:S05]  /*5de0*/  @!P0 BRA `(.L_x_72) ;  /* 0x0000000000048947 */ /* 0x000fea0003800000 */
[----:B------:R3:W5:Y:S02]  /*5df0*/  LDG.E.LTC128B.U16 R20, desc[UR12][R8.64+0x60] ;  /* 0x0000600c08147981 */ /* 0x000764000c1e1520 */
.L_x_72:
[----:B------:R-:W-:Y:S05]  /*5e00*/  BSYNC B0 ;  /* 0x0000000000007941 */ /* 0x000fea0003800000 */
.L_x_71:
        /* <DEDUP_REMOVED lines=10> */
.L_x_74:
[----:B------:R-:W-:Y:S05]  /*5eb0*/  BSYNC B0 ;  /* 0x0000000000007941 */ /* 0x000fea0003800000 */
.L_x_73:
[----:B------:R-:W3:Y:S01]  /*5ec0*/  LDL.LU R13, [R1+0x6c] ;  /* 0x00006c00010d7983 */ /* 0x000ee20000300800 */
[----:B-----5:R-:W-:Y:S01]  /*5ed0*/  HADD2.F32 R12, -RZ, R20.H0_H0 ;  /* 0x20000014ff0c7230 */ /* 0x020fe20000004100 */
[----:B------:R-:W-:Y:S01]  /*5ee0*/  USHF.L.U32 UR23, UR14, 0x1, URZ ;  /* 0x000000010e177899 */ /* 0x000fe2000800063f */
[----:B------:R-:W-:Y:S01]  /*5ef0*/  ISETP.GT.AND P3, PT, R3, 0x38, PT ;  /* 0x000000380300780c */ /* 0x000fe20003f64270 */
[----:B------:R-:W-:Y:S01]  /*5f00*/  USHF.L.U64.HI UR24, UR14, 0x1, UR21 ;  /* 0x000000010e187899 */ /* 0x000fe20008010215 */
[----:B------:R-:W-:Y:S01]  /*5f10*/  LOP3.LUT R2, R2, 0xfffdffff, RZ, 0xc0, !PT ;  /* 0xfffdffff02027812 */ /* 0x000fe200078ec0ff */
[----:B------:R-:W-:Y:S01]  /*5f20*/  FMUL R12, R12, UR17 ;  /* 0x000000110c0c7c20 */ /* 0x000fe20008400000 */
[----:B------:R-:W-:Y:S09]  /*5f30*/  BSSY B0, `(.L_x_75) ;  /* 0x000000c000007945 */ /* 0x000ff20003800000 */
[----:B------:R-:W-:Y:S01]  /*5f40*/  @P3 LOP3.LUT R2, R2, 0x20000, RZ, 0xfc, !PT ;  /* 0x0002000002023812 */ /* 0x000fe200078efcff */
[----:B---3--:R-:W-:Y:S01]  /*5f50*/  FFMA R12, R13, UR16, R12 ;  /* 0x000000100d0c7c23 */ /* 0x008fe2000800000c */
[----:B------:R-:W-:-:S04]  /*5f60*/  IMAD.U32 R13, RZ, RZ, UR8 ;  /* 0x00000008ff0d7e24 */ /* 0x000fc8000f8e00ff */
[----:B------:R-:W-:-:S05]  /*5f70*/  F2FP.F16.F32.PACK_AB R12, RZ, R12 ;  /* 0x0000000cff0c723e */ /* 0x000fca00000000ff */
[----:B------:R3:W-:Y:S02]  /*5f80*/  @P0 STG.E.U16 desc[UR12][R6.64+0x62], R12 ;  /* 0x0000620c06000986 */ /* 0x0007e4000c10150c */
[----:B---3--:R-:W-:-:S05]  /*5f90*/  IMAD.U32 R12, RZ, RZ, UR25 ;  /* 0x00000019ff0c7e24 */ /* 0x008fca000f8e00ff */
[----:B------:R-:W-:-:S04]  /*5fa0*/  IADD3 R12, P0, P1, R12, UR23, R4 ;  /* 0x000000170c0c7c10 */ /* 0x000fc8000f91e004 */
[----:B------:R-:W-:Y:S02]  /*5fb0*/  IADD3.X R13, R13, UR24, R5, P0, P1 ;  /* 0x000000180d0d7c10 */ /* 0x000fe400087e2405 */
[----:B------:R-:W-:-:S13]  /*5fc0*/  ISETP.GT.AND P0, PT, R0, RZ, P3 ;  /* 0x000000ff0000720c */ /* 0x000fda0001f04270 */
[----:B------:R-:W-:Y:S05]  /*5fd0*/  @!P0 BRA `(.L_x_76) ;  /* 0x0000000000048947 */ /* 0x000fea0003800000 */
[----:B------:R3:W5:Y:S02]  /*5fe0*/  LDG.E.LTC128B.U16 R20, desc[UR12][R10.64+0x70] ;  /* 0x0000700c0a147981 */ /* 0x000764000c1e1520 */
.L_x_76:
[----:B------:R-:W-:Y:S05]  /*5ff0*/  BSYNC B0 ;  /* 0x0000000000007941 */ /* 0x000fea0003800000 */
.L_x_75:
[----:B------:R-:W2:Y:S01]  /*6000*/  LDL.LU R216, [R1+0x70] ;  /* 0x0000700001d87983 */ /* 0x000ea20000300800 */
[----:B-----5:R-:W-:Y:S01]  /*6010*/  HADD2.F32 R21, -RZ, R20.H0_H0 ;  /* 0x20000014ff157230 */ /* 0x020fe20000004100 */
[----:B------:R-:W-:Y:S01]  /*6020*/  ISETP.GT.AND P2, PT, R3, 0x39, PT ;  /* 0x000000390300780c */ /* 0x000fe20003f44270 */
[----:B------:R-:W-:Y:S01]  /*6030*/  BSSY B0, `(.L_x_77) ;  /* 0x000000b000007945 */ /* 0x000fe20003800000 */
[----:B------:R-:W-:Y:S02]  /*6040*/  LOP3.LUT R2, R2, 0xfffeffff, RZ, 0xc0, !PT ;  /* 0xfffeffff02027812 */ /* 0x000fe400078ec0ff */
[----:B------:R-:W-:Y:S01]  /*6050*/  FMUL R21, R21, UR17 ;  /* 0x0000001115157c20 */ /* 0x000fe20008400000 */
[----:B------:R-:W-:-:S08]  /*6060*/  PRMT R217, R20, 0x7610, R217 ;  /* 0x0000761014d97816 */ /* 0x000fd000000000d9 */
[----:B------:R-:W-:Y:S01]  /*6070*/  @P2 LOP3.LUT R2, R2, 0x10000, RZ, 0xfc, !PT ;  /* 0x0001000002022812 */ /* 0x000fe200078efcff */
[----:B--2---:R-:W-:-:S05]  /*6080*/  FFMA R21, R216, UR16, R21 ;  /* 0x00000010d8157c23 */ /* 0x004fca0008000015 */
[----:B------:R-:W-:-:S05]  /*6090*/  F2FP.F16.F32.PACK_AB R21, RZ, R21 ;  /* 0x00000015ff15723e */ /* 0x000fca00000000ff */
[----:B------:R2:W-:Y:S01]  /*60a0*/  @P0 STG.E.U16 desc[UR12][R4.64+0x70], R21 ;  /* 0x0000701504000986 */ /* 0x0005e2000c10150c */
[----:B------:R-:W-:-:S13]  /*60b0*/  ISETP.GT.AND P0, PT, R0, RZ, P2 ;  /* 0x000000ff0000720c */ /* 0x000fda0001704270 */
[----:B--2---:R-:W-:Y:S05]  /*60c0*/  @!P0 BRA `(.L_x_78) ;  /* 0x0000000000048947 */ /* 0x004fea0003800000 */
[----:B------:R2:W5:Y:S02]  /*60d0*/  LDG.E.LTC128B.U16 R217, desc[UR12][R10.64+0x72] ;  /* 0x0000720c0ad97981 */ /* 0x000564000c1e1520 */
.L_x_78:
[----:B------:R-:W-:Y:S05]  /*60e0*/  BSYNC B0 ;  /* 0x0000000000007941 */ /* 0x000fea0003800000 */
.L_x_77:
        /* <DEDUP_REMOVED lines=10> */
.L_x_80:
[----:B------:R-:W-:Y:S05]  /*6190*/  BSYNC B0 ;  /* 0x0000000000007941 */ /* 0x000fea0003800000 */
.L_x_79:
[----:B------:R-:W2:Y:S01]  /*61a0*/  LDL.LU R21, [R1+0x78] ;  /* 0x0000780001157983 */ /* 0x000ea20000300800 */
[----:B-----5:R-:W-:Y:S01]  /*61b0*/  HADD2.F32 R20, -RZ, R217.H0_H0 ;  /* 0x200000d9ff147230 */ /* 0x020fe20000004100 */
[----:B------:R-:W-:Y:S01]  /*61c0*/  USHF.L.U32 UR9, UR18, 0x8, URZ ;  /* 0x0000000812097899 */ /* 0x000fe2000800063f */
[----:B------:R-:W-:Y:S01]  /*61d0*/  BSSY B0, `(.L_x_81) ;  /* 0x000000d000007945 */ /* 0x000fe20003800000 */
[----:B------:R-:W-:Y:S02]  /*61e0*/  USHF.L.U64.HI UR22, UR18, 0x8, UR19 ;  /* 0x0000000812167899 */ /* 0x000fe40008010213 */
[----:B------:R-:W-:Y:S02]  /*61f0*/  FMUL R20, R20, UR17 ;  /* 0x0000001114147c20 */ /* 0x000fe40008400000 */
[----:B------:R-:W-:Y:S02]  /*6200*/  IMAD.U32 R216, RZ, RZ, UR9 ;  /* 0x00000009ffd87e24 */ /* 0x000fe4000f8e00ff */
[----:B--2---:R-:W-:Y:S01]  /*6210*/  FFMA R20, R21, UR16, R20 ;  /* 0x0000001015147c23 */ /* 0x004fe20008000014 */
[----:B------:R-:W-:-:S04]  /*6220*/  IMAD.U32 R21, RZ, RZ, UR22 ;  /* 0x00000016ff157e24 */ /* 0x000fc8000f8e00ff */
[----:B------:R-:W-:-:S05]  /*6230*/  F2FP.F16.F32.PACK_AB R20, RZ, R20 ;  /* 0x00000014ff14723e */ /* 0x000fca00000000ff */
[----:B------:R2:W-:Y:S02]  /*6240*/  @P0 STG.E.U16 desc[UR12][R6.64+0x70], R20 ;  /* 0x0000701406000986 */ /* 0x0005e4000c10150c */
[----:B--2---:R-:W-:-:S04]  /*6250*/  IADD3 R20, P0, P1, R4, UR25, R216 ;  /* 0x0000001904147c10 */ /* 0x004fc8000f91e0d8 */
[----:B------:R-:W-:Y:S02]  /*6260*/  IADD3.X R21, R5, UR8, R21, P0, P1 ;  /* 0x0000000805157c10 */ /* 0x000fe400087e2415 */
[----:B------:R-:W-:-:S13]  /*6270*/  ISETP.GT.AND P0, PT, R0, 0x8, P2 ;  /* 0x000000080000780c */ /* 0x000fda0001704270 */
[----:B------:R-:W-:Y:S05]  /*6280*/  @!P0 BRA `(.L_x_82) ;  /* 0x0000000000048947 */ /* 0x000fea0003800000 */
[----:B------:R2:W5:Y:S02]  /*6290*/  LDG.E.LTC128B.U16 R217, desc[UR12][R8.64+0x72] ;  /* 0x0000720c08d97981 */ /* 0x000564000c1e1520 */
.L_x_82:
[----:B------:R-:W-:Y:S05]  /*62a0*/  BSYNC B0 ;  /* 0x0000000000007941 */ /* 0x000fea0003800000 */
.L_x_81:
        /* <DEDUP_REMOVED lines=13> */
.L_x_84:
[----:B------:R-:W-:Y:S05]  /*6380*/  BSYNC B0 ;  /* 0x0000000000007941 */ /* 0x000fea0003800000 */
.L_x_83:
        /* <DEDUP_REMOVED lines=13> */
.L_x_86:
[----:B------:R-:W-:Y:S05]  /*6460*/  BSYNC B0 ;  /* 0x0000000000007941 */ /* 0x000fea0003800000 */
.L_x_85:
        /* <DEDUP_REMOVED lines=10> */
.L_x_88:
[----:B------:R-:W-:Y:S05]  /*6510*/  BSYNC B0 ;  /* 0x0000000000007941 */ /* 0x000fea0003800000 */
.L_x_87:
        /* <DEDUP_REMOVED lines=10> */
.L_x_90:
[----:B------:R-:W-:Y:S05]  /*65c0*/  BSYNC B0 ;  /* 0x0000000000007941 */ /* 0x000fea0003800000 */
.L_x_89:
        /* <DEDUP_REMOVED lines=13> */
.L_x_92:
[----:B------:R-:W-:Y:S05]  /*66a0*/  BSYNC B0 ;  /* 0x0000000000007941 */ /* 0x000fea0003800000 */
.L_x_91:
        /* <DEDUP_REMOVED lines=13> */
.L_x_94:
[----:B------:R-:W-:Y:S05]  /*6780*/  BSYNC B0 ;  /* 0x0000000000007941 */ /* 0x000fea0003800000 */
.L_x_93:
        /* <DEDUP_REMOVED lines=10> */
.L_x_96:
[----:B------:R-:W-:Y:S05]  /*6830*/  BSYNC B0 ;  /* 0x0000000000007941 */ /* 0x000fea0003800000 */
.L_x_95:
        /* <DEDUP_REMOVED lines=10> */
.L_x_98:
[----:B------:R-:W-:Y:S05]  /*68e0*/  BSYNC B0 ;  /* 0x0000000000007941 */ /* 0x000fea0003800000 */
.L_x_97:
        /* <DEDUP_REMOVED lines=13> */
.L_x_100:
[----:B------:R-:W-:Y:S05]  /*69c0*/  BSYNC B0 ;  /* 0x0000000000007941 */ /* 0x000fea0003800000 */
.L_x_99:
[----:B------:R-:W2:Y:S01]  /*69d0*/  LDL.LU R218, [R1+0xa0] ;  /* 0x0000a00001da7983 */ /* 0x000ea20000300800 */
[----:B-----5:R-:W-:Y:S01]  /*69e0*/  HADD2.F32 R15, -RZ, R217.H0_H0 ;  /* 0x200000d9ff0f7230 */ /* 0x020fe20000004100 */
[----:B------:R-:W-:Y:S01]  /*69f0*/  ISETP.GT.AND P1, PT, R3, 0x51, PT ;  /* 0x000000510300780c */ /* 0x000fe20003f24270 */
[----:B------:R-:W-:Y:S01]  /*6a00*/  BSSY B0, `(.L_x_101) ;  /* 0x000002e000007945 */ /* 0x000fe20003800000 */
[----:B------:R-:W-:Y:S02]  /*6a10*/  LOP3.LUT R2, R2, 0xfffffbff, RZ, 0xc0, !PT ;  /* 0xfffffbff02027812 */ /* 0x000fe400078ec0ff */
[----:B------:R-:W-:-:S09]  /*6a20*/  FMUL R15, R15, UR17 ;  /* 0x000000110f0f7c20 */ /* 0x000fd20008400000 */
[----:B------:R-:W-:Y:S01]  /*6a30*/  @P1 LOP3.LUT R2, R2, 0x400, RZ, 0xfc, !PT ;  /* 0x0000040002021812 */ /* 0x000fe200078efcff */
[----:B--2---:R-:W-:Y:S01]  /*6a40*/  FFMA R15, R218, UR16, R15 ;  /* 0x00000010da0f7c23 */ /* 0x004fe2000800000f */
[----:B------:R-:W-:-:S04]  /*6a50*/  IMAD.WIDE.U32 R218, R219, UR28, R16 ;  /* 0x0000001cdbda7c25 */ /* 0x000fc8000f8e0010 */
[----:B------:R-:W-:-:S05]  /*6a60*/  F2FP.F16.F32.PACK_AB R15, RZ, R15 ;  /* 0x0000000fff0f723e */ /* 0x000fca00000000ff */
[----:B------:R2:W-:Y:S01]  /*6a70*/  @P0 STG.E.U16 desc[UR12][R4.64+0xa0], R15 ;  /* 0x0000a00f04000986 */ /* 0x0005e2000c10150c */
[----:B------:R-:W-:Y:S01]  /*6a80*/  LEA R232, P0, R218, UR30, 0x1 ;  /* 0x0000001edae87c11 */ /* 0x000fe2000f8008ff */
[----:B--2---:R-:W-:-:S05]  /*6a90*/  IMAD.IADD R15, R219, 0x1, R227 ;  /* 0x00000001db0f7824 */ /* 0x004fca00078e02e3 */
[----:B------:R-:W-:Y:S01]  /*6aa0*/  LEA.HI.X R233, R218, UR31, R15, 0x1, P0 ;  /* 0x0000001fdae97c11 */ /* 0x000fe200080f0c0f */
[----:B------:R-:W-:-:S04]  /*6ab0*/  IMAD.WIDE.U32 R218, R221, UR28, R16 ;  /* 0x0000001cddda7c25 */ /* 0x000fc8000f8e0010 */
[----:B------:R-:W-:Y:S01]  /*6ac0*/  IMAD.IADD R223, R219, 0x1, R223 ;  /* 0x00000001dbdf7824 */ /* 0x000fe200078e02df */
[----:B------:R-:W-:-:S04]  /*6ad0*/  LEA R230, P0, R218, UR30, 0x1 ;  /* 0x0000001edae67c11 */ /* 0x000fc8000f8008ff */
[----:B------:R-:W-:Y:S01]  /*6ae0*/  LEA.HI.X R231, R218, UR31, R223, 0x1, P0 ;  /* 0x0000001fdae77c11 */ /* 0x000fe200080f0cdf */
[----:B------:R-:W-:-:S04]  /*6af0*/  IMAD.WIDE.U32 R218, R220, UR28, R16 ;  /* 0x0000001cdcda7c25 */ /* 0x000fc8000f8e0010 */
[----:B------:R-:W-:Y:S01]  /*6b00*/  IMAD.IADD R222, R219, 0x1, R222 ;  /* 0x00000001dbde7824 */ /* 0x000fe200078e02de */
[----:B------:R-:W-:-:S04]  /*6b10*/  LEA R228, P0, R218, UR30, 0x1 ;  /* 0x0000001edae47c11 */ /* 0x000fc8000f8008ff */
[----:B------:R-:W-:Y:S02]  /*6b20*/  LEA.HI.X R229, R218, UR31, R222, 0x1, P0 ;  /* 0x0000001fdae57c11 */ /* 0x000fe400080f0cde */
[----:B------:R-:W-:-:S04]  /*6b30*/  LEA R218, P0, R241, UR30, 0x1 ;  /* 0x0000001ef1da7c11 */ /* 0x000fc8000f8008ff */
[----:B------:R-:W-:Y:S02]  /*6b40*/  LEA.HI.X R219, R241, UR31, R247, 0x1, P0 ;  /* 0x0000001ff1db7c11 */ /* 0x000fe400080f0cf7 */
[----:B------:R-:W-:-:S04]  /*6b50*/  LEA R220, P0, R240, UR30, 0x1 ;  /* 0x0000001ef0dc7c11 */ /* 0x000fc8000f8008ff */
[----:B------:R-:W-:Y:S02]  /*6b60*/  LEA.HI.X R221, R240, UR31, R246, 0x1, P0 ;  /* 0x0000001ff0dd7c11 */ /* 0x000fe400080f0cf6 */
[----:B------:R-:W-:-:S04]  /*6b70*/  LEA R222, P0, R239, UR30, 0x1 ;  /* 0x0000001eefde7c11 */ /* 0x000fc8000f8008ff */
[----:B------:R-:W-:Y:S02]  /*6b80*/  LEA.HI.X R223, R239, UR31, R245, 0x1, P0 ;  /* 0x0000001fefdf7c11 */ /* 0x000fe400080f0cf5 */
[----:B------:R-:W-:-:S05]  /*6b90*/  IADD3 R224, P0, R18, R224, RZ ;  /* 0x000000e012e07210 */ /* 0x000fca0007f1e0ff */
[----:B------:R-:W-:Y:S01]  /*6ba0*/  IMAD.X R19, R237, 0x1, R17, P0 ;  /* 0x00000001ed137824 */ /* 0x000fe200000e0611 */
[----:B------:R-:W-:-:S05]  /*6bb0*/  IADD3 R22, P0, R18, R22, RZ ;  /* 0x0000001612167210 */ /* 0x000fca0007f1e0ff */
[----:B------:R-:W-:Y:S01]  /*6bc0*/  IMAD.X R23, R235, 0x1, R17, P0 ;  /* 0x00000001eb177824 */ /* 0x000fe200000e0611 */
[----:B------:R-:W-:-:S05]  /*6bd0*/  IADD3 R15, P0, R18, R14, RZ ;  /* 0x0000000e120f7210 */ /* 0x000fca0007f1e0ff */
[----:B------:R-:W-:Y:S01]  /*6be0*/  IMAD.X R16, R226, 0x1, R17, P0 ;  /* 0x00000001e2107824 */ /* 0x000fe200000e0611 */
        /* <DEDUP_REMOVED lines=12> */
[----:B------:R-:W-:-:S13]  /*6cb0*/  ISETP.GT.AND P0, PT, R0, RZ, P1 ;  /* 0x000000ff0000720c */ /* 0x000fda0000f04270 */
[----:B------:R-:W-:Y:S05]  /*6cc0*/  @!P0 BRA `(.L_x_102) ;  /* 0x0000000000048947 */ /* 0x000fea0003800000 */
[----:B------:R2:W5:Y:S02]  /*6cd0*/  LDG.E.LTC128B.U16 R217, desc[UR12][R10.64+0xa2] ;  /* 0x0000a20c0ad97981 */ /* 0x000564000c1e1520 */
.L_x_102:
[----:B------:R-:W-:Y:S05]  /*6ce0*/  BSYNC B0 ;  /* 0x0000000000007941 */ /* 0x000fea0003800000 */
.L_x_101:
        /* <DEDUP_REMOVED lines=10> */
.L_x_104:
[----:B------:R-:W-:Y:S05]  /*6d90*/  BSYNC B0 ;  /* 0x0000000000007941 */ /* 0x000fea0003800000 */
.L_x_103:
        /* <DEDUP_REMOVED lines=10> */
.L_x_106:
[----:B------:R-:W-:Y:S05]  /*6e40*/  BSYNC B0 ;  /* 0x0000000000007941 */ /* 0x000fea0003800000 */
.L_x_105:
        /* <DEDUP_REMOVED lines=13> */
.L_x_108:
[----:B------:R-:W-:Y:S05]  /*6f20*/  BSYNC B0 ;  /* 0x0000000000007941 */ /* 0x000fea0003800000 */
.L_x_107:
        /* <DEDUP_REMOVED lines=13> */
.L_x_110:
[----:B------:R-:W-:Y:S05]  /*7000*/  BSYNC B0 ;  /* 0x0000000000007941 */ /* 0x000fea0003800000 */
.L_x_109:
        /* <DEDUP_REMOVED lines=10> */
.L_x_112:
[----:B------:R-:W-:Y:S05]  /*70b0*/  BSYNC B0 ;  /* 0x0000000000007941 */ /* 0x000fea0003800000 */
.L_x_111:
        /* <DEDUP_REMOVED lines=10> */
.L_x_114:
[----:B------:R-:W-:Y:S05]  /*7160*/  BSYNC B0 ;  /* 0x0000000000007941 */ /* 0x000fea0003800000 */
.L_x_113:
        /* <DEDUP_REMOVED lines=13> */
.L_x_116:
[----:B------:R-:W-:Y:S05]  /*7240*/  BSYNC B0 ;  /* 0x0000000000007941 */ /* 0x000fea0003800000 */
.L_x_115:
        /* <DEDUP_REMOVED lines=13> */
.L_x_118:
[----:B------:R-:W-:Y:S05]  /*7320*/  BSYNC B0 ;  /* 0x0000000000007941 */ /* 0x000fea0003800000 */
.L_x_117:
        /* <DEDUP_REMOVED lines=10> */
.L_x_120:
[----:B------:R-:W-:Y:S05]  /*73d0*/  BSYNC B0 ;  /* 0x0000000000007941 */ /* 0x000fea0003800000 */
.L_x_119:
        /* <DEDUP_REMOVED lines=10> */
.L_x_122:
[----:B------:R-:W-:Y:S05]  /*7480*/  BSYNC B0 ;  /* 0x0000000000007941 */ /* 0x000fea0003800000 */
.L_x_121:
        /* <DEDUP_REMOVED lines=13> */
.L_x_124:
[----:B------:R-:W-:Y:S05]  /*7560*/  BSYNC B0 ;  /* 0x0000000000007941 */ /* 0x000fea0003800000 */
.L_x_123:
        /* <DEDUP_REMOVED lines=13> */
.L_x_126:
[----:B------:R-:W-:Y:S05]  /*7640*/  BSYNC B0 ;  /* 0x0000000000007941 */ /* 0x000fea0003800000 */
.L_x_125:
        /* <DEDUP_REMOVED lines=10> */
.L_x_128:
[----:B------:R-:W-:Y:S05]  /*76f0*/  BSYNC B0 ;  /* 0x0000000000007941 */ /* 0x000fea0003800000 */
.L_x_127:
        /* <DEDUP_REMOVED lines=10> */
.L_x_130:
[----:B------:R-:W-:Y:S05]  /*77a0*/  BSYNC B0 ;  /* 0x0000000000007941 */ /* 0x000fea0003800000 */
.L_x_129:
[----:B------:R-:W3:Y:S01]  /*77b0*/  LDL.LU R235, [R1+0xdc] ;  /* 0x0000dc0001eb7983 */ /* 0x000ee20000300800 */
[----:B-----5:R-:W-:Y:S01]  /*77c0*/  HADD2.F32 R234, -RZ, R217.H0_H0 ;  /* 0x200000d9ffea7230 */ /* 0x020fe20000004100 */
[----:B------:R-:W-:Y:S01]  /*77d0*/  ISETP.GT.AND P3, PT, R3, 0x70, PT ;  /* 0x000000700300780c */ /* 0x000fe20003f64270 */
[----:B------:R-:W-:Y:S03]  /*77e0*/  BSSY B0, `(.L_x_131) ;  /* 0x0000008000007945 */ /* 0x000fe60003800000 */
[----:B------:R-:W-:-:S04]  /*77f0*/  FMUL R234, R234, UR17 ;  /* 0x00000011eaea7c20 */ /* 0x000fc80008400000 */
[----:B---3--:R-:W-:-:S05]  /*7800*/  FFMA R234, R235, UR16, R234 ;  /* 0x00000010ebea7c23 */ /* 0x008fca00080000ea */
[----:B------:R-:W-:-:S05]  /*7810*/  F2FP.F16.F32.PACK_AB R234, RZ, R234 ;  /* 0x000000eaffea723e */ /* 0x000fca00000000ff */
[----:B------:R3:W-:Y:S01]  /*7820*/  @P0 STG.E.U16 desc[UR12][R6.64+0xd2], R234 ;  /* 0x0000d2ea06000986 */ /* 0x0007e2000c10150c */
[----:B------:R-:W-:-:S13]  /*7830*/  ISETP.GT.AND P0, PT, R0, RZ, P3 ;  /* 0x000000ff0000720c */ /* 0x000fda0001f04270 */
[----:B---3--:R-:W-:Y:S05]  /*7840*/  @!P0 BRA `(.L_x_132) ;  /* 0x0000000000048947 */ /* 0x008fea0003800000 */
[----:B------:R3:W5:Y:S02]  /*7850*/  LDG.E.LTC128B.U16 R217, desc[UR12][R10.64+0xe0] ;  /* 0x0000e00c0ad97981 */ /* 0x000764000c1e1520 */
.L_x_132:
[----:B------:R-:W-:Y:S05]  /*7860*/  BSYNC B0 ;  /* 0x0000000000007941 */ /* 0x000fea0003800000 */
.L_x_131:
[----:B------:R-:W2:Y:S01]  /*7870*/  LDL.LU R235, [R1+0xe0] ;  /* 0x0000e00001eb7983 */ /* 0x000ea20000300800 */
[----:B-----5:R-:W-:Y:S01]  /*7880*/  HADD2.F32 R234, -RZ, R217.H0_H0 ;  /* 0x200000d9ffea7230 */ /* 0x020fe20000004100 */
[----:B------:R-:W-:Y:S01]  /*7890*/  ISETP.GT.AND P2, PT, R3, 0x71, PT ;  /* 0x000000710300780c */ /* 0x000fe20003f44270 */
[----:B------:R-:W-:Y:S03]  /*78a0*/  BSSY B0, `(.L_x_133) ;  /* 0x0000008000007945 */ /* 0x000fe60003800000 */
[----:B------:R-:W-:-:S04]  /*78b0*/  FMUL R234, R234, UR17 ;  /* 0x00000011eaea7c20 */ /* 0x000fc80008400000 */
[----:B--2---:R-:W-:-:S05]  /*78c0*/  FFMA R234, R235, UR16, R234 ;  /* 0x00000010ebea7c23 */ /* 0x004fca00080000ea */
[----:B------:R-:W-:-:S05]  /*78d0*/  F2FP.F16.F32.PACK_AB R234, RZ, R234 ;  /* 0x000000eaffea723e */ /* 0x000fca00000000ff */
[----:B------:R2:W-:Y:S01]  /*78e0*/  @P0 STG.E.U16 desc[UR12][R4.64+0xe0], R234 ;  /* 0x0000e0ea04000986 */ /* 0x0005e2000c10150c */
[----:B------:R-:W-:-:S13]  /*78f0*/  ISETP.GT.AND P0, PT, R0, RZ, P2 ;  /* 0x000000ff0000720c */ /* 0x000fda0001704270 */
[----:B--2---:R-:W-:Y:S05]  /*7900*/  @!P0 BRA `(.L_x_134) ;  /* 0x0000000000048947 */ /* 0x004fea0003800000 */
[----:B------:R2:W5:Y:S02]  /*7910*/  LDG.E.LTC128B.U16 R217, desc[UR12][R10.64+0xe2] ;  /* 0x0000e20c0ad97981 */ /* 0x000564000c1e1520 */
.L_x_134:
[----:B------:R-:W-:Y:S05]  /*7920*/  BSYNC B0 ;  /* 0x0000000000007941 */ /* 0x000fea0003800000 */
.L_x_133:
        /* <DEDUP_REMOVED lines=10> */
.L_x_136:
[----:B------:R-:W-:Y:S05]  /*79d0*/  BSYNC B0 ;  /* 0x0000000000007941 */ /* 0x000fea0003800000 */
.L_x_135:
        /* <DEDUP_REMOVED lines=10> */
.L_x_138:
[----:B------:R-:W-:Y:S05]  /*7a80*/  BSYNC B0 ;  /* 0x0000000000007941 */ /* 0x000fea0003800000 */
.L_x_137:
        /* <DEDUP_REMOVED lines=11> */
.L_x_140:
[----:B------:R-:W-:Y:S05]  /*7b40*/  BSYNC B0 ;  /* 0x0000000000007941 */ /* 0x000fea0003800000 */
.L_x_139:
[----:B------:R-:W2:Y:S01]  /*7b50*/  LDL.LU R235, [R1+0xf0] ;  /* 0x0000f00001eb7983 */ /* 0x000ea20000300800 */
[----:B-----5:R-:W-:Y:S01]  /*7b60*/  HADD2.F32 R234, -RZ, R217.H0_H0 ;  /* 0x200000d9ffea7230 */ /* 0x020fe20000004100 */
[----:B------:R-:W-:Y:S04]  /*7b70*/  BSSY B0, `(.L_x_141) ;  /* 0x0000009000007945 */ /* 0x000fe80003800000 */
[----:B------:R-:W-:-:S04]  /*7b80*/  FMUL R234, R234, UR17 ;  /* 0x00000011eaea7c20 */ /* 0x000fc80008400000 */
[----:B--2---:R-:W-:-:S05]  /*7b90*/  FFMA R234, R235, UR16, R234 ;  /* 0x00000010ebea7c23 */ /* 0x004fca00080000ea */
[----:B------:R-:W-:-:S05]  /*7ba0*/  F2FP.F16.F32.PACK_AB R234, RZ, R234 ;  /* 0x000000eaffea723e */ /* 0x000fca00000000ff */
[----:B------:R2:W-:Y:S01]  /*7bb0*/  @P0 STG.E.U16 desc[UR12][R4.64+0xf0], R234 ;  /* 0x0000f0ea04000986 */ /* 0x0005e2000c10150c */
[----:B------:R-:W-:-:S04]  /*7bc0*/  ISETP.GT.AND P0, PT, R3, 0x79, PT ;  /* 0x000000790300780c */ /* 0x000fc80003f04270 */
[----:B------:R-:W-:-:S13]  /*7bd0*/  ISETP.GT.AND P4, PT, R0, RZ, P0 ;  /* 0x000000ff0000720c */ /* 0x000fda0000784270 */
[----:B--2---:R-:W-:Y:S05]  /*7be0*/  @!P4 BRA `(.L_x_142) ;  /* 0x000000000004c947 */ /* 0x004fea0003800000 */
[----:B------:R2:W5:Y:S02]  /*7bf0*/  LDG.E.LTC128B.U16 R217, desc[UR12][R10.64+0xf2] ;  /* 0x0000f20c0ad97981 */ /* 0x000564000c1e1520 */
.L_x_142:
[----:B------:R-:W-:Y:S05]  /*7c00*/  BSYNC B0 ;  /* 0x0000000000007941 */ /* 0x000fea0003800000 */
.L_x_141:
[----:B-1234-:R-:W2:Y:S01]  /*7c10*/  LDL.LU R10, [R1+0xf4] ;  /* 0x0000f400010a7983 */ /* 0x01eea20000300800 */
[----:B-----5:R-:W-:Y:S01]  /*7c20*/  HADD2.F32 R3, -RZ, R217.H0_H0 ;  /* 0x200000d9ff037230 */ /* 0x020fe20000004100 */
[----:B------:R-:W-:Y:S04]  /*7c30*/  BSSY B0, `(.L_x_143) ;  /* 0x0000008000007945 */ /* 0x000fe80003800000 */
[----:B------:R-:W-:-:S04]  /*7c40*/  FMUL R3, R3, UR17 ;  /* 0x0000001103037c20 */ /* 0x000fc80008400000 */
[----:B--2---:R-:W-:-:S05]  /*7c50*/  FFMA R3, R10, UR16, R3 ;  /* 0x000000100a037c23 */ /* 0x004fca0008000003 */
[----:B------:R-:W-:-:S05]  /*7c60*/  F2FP.F16.F32.PACK_AB R3, RZ, R3 ;  /* 0x00000003ff03723e */ /* 0x000fca00000000ff */
[----:B------:R1:W-:Y:S01]  /*7c70*/  @P4 STG.E.U16 desc[UR12][R4.64+0xf2], R3 ;  /* 0x0000f20304004986 */ /* 0x0003e2000c10150c */
[----:B------:R-:W-:-:S13]  /*7c80*/  ISETP.GT.AND P4, PT, R0, 0x8, P1 ;  /* 0x000000080000780c */ /* 0x000fda0000f84270 */
[----:B-1----:R-:W-:Y:S05]  /*7c90*/  @!P4 BRA `(.L_x_144) ;  /* 0x000000000004c947 */ /* 0x002fea0003800000 */
[----:B------:R1:W5:Y:S02]  /*7ca0*/  LDG.E.LTC128B.U16 R217, desc[UR12][R8.64+0xf0] ;  /* 0x0000f00c08d97981 */ /* 0x000364000c1e1520 */
.L_x_144:
[----:B------:R-:W-:Y:S05]  /*7cb0*/  BSYNC B0 ;  /* 0x0000000000007941 */ /* 0x000fea0003800000 */
.L_x_143:
        /* <DEDUP_REMOVED lines=10> */
.L_x_146:
[----:B------:R-:W-:Y:S05]  /*7d60*/  BSYNC B0 ;  /* 0x0000000000007941 */ /* 0x000fea0003800000 */
.L_x_145:
[----:B012---:R-:W2:Y:S01]  /*7d70*/  LDL.LU R8, [R1+0xfc] ;  /* 0x0000fc0001087983 */ /* 0x007ea20000300800 */
[----:B-----5:R-:W-:Y:S02]  /*7d80*/  HADD2.F32 R3, -RZ, R217.H0_H0 ;  /* 0x200000d9ff037230 */ /* 0x020fe40000004100 */
[----:B------:R-:W-:-:S03]  /*7d90*/  @P4 IMAD.MOV.U32 R9, RZ, RZ, R7 ;  /* 0x000000ffff094224 */ /* 0x000fc600078e0007 */
[----:B------:R-:W-:-:S04]  /*7da0*/  FMUL R3, R3, UR17 ;  /* 0x0000001103037c20 */ /* 0x000fc80008400000 */
[----:B--2---:R-:W-:Y:S01]  /*7db0*/  FFMA R3, R8, UR16, R3 ;  /* 0x0000001008037c23 */ /* 0x004fe20008000003 */
[----:B------:R-:W-:-:S04]  /*7dc0*/  @P4 IMAD.MOV.U32 R8, RZ, RZ, R6 ;  /* 0x000000ffff084224 */ /* 0x000fc800078e0006 */
[----:B------:R-:W-:-:S04]  /*7dd0*/  F2FP.F16.F32.PACK_AB R3, RZ, R3 ;  /* 0x00000003ff03723e */ /* 0x000fc800000000ff */
[----:B------:R-:W-:-:S05]  /*7de0*/  PRMT R10, R3, 0x7610, R10 ;  /* 0x00007610030a7816 */ /* 0x000fca000000000a */
[----:B------:R0:W-:Y:S01]  /*7df0*/  @P4 STG.E.U16 desc[UR12][R8.64+0xf2], R10 ;  /* 0x0000f20a08004986 */ /* 0x0001e2000c10150c */
[----:B------:R-:W-:-:S04]  /*7e00*/  IADD3 R6, P4, R4, UR23, RZ ;  /* 0x0000001704067c10 */ /* 0x000fc8000ff9e0ff */
[----:B------:R-:W-:Y:S02]  /*7e10*/  IADD3.X R7, R5, UR24, RZ, P4, !PT ;  /* 0x0000001805077c10 */ /* 0x000fe4000a7fe4ff */
[----:B------:R-:W-:-:S13]  /*7e20*/  ISETP.GT.AND P4, PT, R0, 0x40, P5 ;  /* 0x000000400000780c */ /* 0x000fda0002f84270 */
[----:B------:R-:W2:Y:S01]  /*7e30*/  @P4 LDG.E.LTC128B.U16 R217, desc[UR12][R232.64] ;  /* 0x0000000ce8d94981 */ /* 0x000ea2000c1e1520 */
[----:B------:R-:W-:Y:S01]  /*7e40*/  BSSY B0, `(.L_x_147) ;  /* 0x000000a000007945 */ /* 0x000fe20003800000 */
[----:B--2---:R-:W-:-:S05]  /*7e50*/  HADD2.F32 R3, -RZ, R217.H0_H0 ;  /* 0x200000d9ff037230 */ /* 0x004fca0000004100 */
[----:B------:R-:W-:-:S04]  /*7e60*/  FMUL R3, R3, UR17 ;  /* 0x0000001103037c20 */ /* 0x000fc80008400000 */
[----:B------:R-:W-:-:S05]  /*7e70*/  FFMA R3, R152, UR16, R3 ;  /* 0x0000001098037c23 */ /* 0x000fca0008000003 */
[----:B------:R-:W-:-:S05]  /*7e80*/  F2FP.F16.F32.PACK_AB R3, RZ, R3 ;  /* 0x00000003ff03723e */ /* 0x000fca00000000ff */
[----:B------:R0:W-:Y:S01]  /*7e90*/  @P4 STG.E.U16 desc[UR12][R6.64], R3 ;  /* 0x0000000306004986 */ /* 0x0001e2000c10150c */
[----:B------:R-:W-:-:S04]  /*7ea0*/  LOP3.LUT P4, RZ, R2, 0x2, RZ, 0xc0, !PT ;  /* 0x0000000202ff7812 */ /* 0x000fc8000788c0ff */
[----:B------:R-:W-:-:S13]  /*7eb0*/  ISETP.GT.AND P4, PT, R0, 0x40, P4 ;  /* 0x000000400000780c */ /* 0x000fda0002784270 */
[----:B0-----:R-:W-:Y:S05]  /*7ec0*/  @!P4 BRA `(.L_x_148) ;  /* 0x000000000004c947 */ /* 0x001fea0003800000 */
[----:B------:R0:W5:Y:S02]  /*7ed0*/  LDG.E.LTC128B.U16 R217, desc[UR12][R218.64+0x2] ;  /* 0x0000020cdad97981 */ /* 0x000164000c1e1520 */
.L_x_148:
[----:B------:R-:W-:Y:S05]  /*7ee0*/  BSYNC B0 ;  /* 0x0000000000007941 */ /* 0x000fea0003800000 */
.L_x_147:
[----:B-----5:R-:W-:Y:S01]  /*7ef0*/  HADD2.F32 R3, -RZ, R217.H0_H0 ;  /* 0x200000d9ff037230 */ /* 0x020fe20000004100 */
[----:B------:R-:W-:Y:S04]  /*7f00*/  BSSY B0, `(.L_x_149) ;  /* 0x000000b000007945 */ /* 0x000fe80003800000 */
[----:B------:R-:W-:-:S04]  /*7f10*/  FMUL R8, R3, UR17 ;  /* 0x0000001103087c20 */ /* 0x000fc80008400000 */
[----:B------:R-:W-:-:S05]  /*7f20*/  FFMA R8, R153, UR16, R8 ;  /* 0x0000001099087c23 */ /* 0x000fca0008000008 */
[----:B------:R-:W-:-:S04]  /*7f30*/  F2FP.F16.F32.PACK_AB R8, RZ, R8 ;  /* 0x00000008ff08723e */ /* 0x000fc800000000ff */
[----:B------:R-:W-:-:S05]  /*7f40*/  PRMT R3, R8, 0x7610, R3 ;  /* 0x0000761008037816 */ /* 0x000fca0000000003 */
[----:B------:R1:W-:Y:S01]  /*7f50*/  @P4 STG.E.U16 desc[UR12][R6.64+0x2], R3 ;  /* 0x0000020306004986 */ /* 0x0003e2000c10150c */
[----:B------:R-:W-:-:S04]  /*7f60*/  IADD3 R8, P4, R6, UR25, RZ ;  /* 0x0000001906087c10 */ /* 0x000fc8000ff9e0ff */
[----:B------:R-:W-:Y:S02]  /*7f70*/  IADD3.X R9, R7, UR8, RZ, P4, !PT ;  /* 0x0000000807097c10 */ /* 0x000fe4000a7fe4ff */
[----:B------:R-:W-:-:S13]  /*7f80*/  ISETP.GT.AND P4, PT, R0, 0x48, P5 ;  /* 0x000000480000780c */ /* 0x000fda0002f84270 */
[----:B-1----:R-:W-:Y:S05]  /*7f90*/  @!P4 BRA `(.L_x_150) ;  /* 0x000000000004c947 */ /* 0x002fea0003800000 */
[----:B------:R1:W5:Y:S02]  /*7fa0*/  LDG.E.LTC128B.U16 R217, desc[UR12][R226.64] ;  /* 0x0000000ce2d97981 */ /* 0x000364000c1e1520 */
.L_x_150:
[----:B------:R-:W-:Y:S05]  /*7fb0*/  BSYNC B0 ;  /* 0x0000000000007941 */ /* 0x000fea0003800000 */
.L_x_149:
[----:B-----5:R-:W-:Y:S01]  /*7fc0*/  HADD2.F32 R3, -RZ, R217.H0_H0 ;  /* 0x200000d9ff037230 */ /* 0x020fe20000004100 */
[----:B------:R-:W-:Y:S04]  /*7fd0*/  BSSY B0, `(.L_x_151) ;  /* 0x000000b000007945 */ /* 0x000fe80003800000 */
[----:B------:R-:W-:-:S04]  /*7fe0*/  FMUL R3, R3, UR17 ;  /* 0x0000001103037c20 */ /* 0x000fc80008400000 */
[----:B------:R-:W-:-:S05]  /*7ff0*/  FFMA R3, R154, UR16, R3 ;  /* 0x000000109a037c23 */ /* 0x000fca0008000003 */
[----:B------:R-:W-:-:S05]  /*8000*/  F2FP.F16.F32.PACK_AB R3, RZ, R3 ;  /* 0x00000003ff03723e */ /* 0x000fca00000000ff */
[----:B------:R2:W-:Y:S01]  /*8010*/  @P4 STG.E.U16 desc[UR12][R8.64], R3 ;  /* 0x0000000308004986 */ /* 0x0005e2000c10150c */
[----:B------:R-:W-:-:S04]  /*8020*/  IADD3 R10, P4, R6, UR25, RZ ;  /* 0x00000019060a7c10 */ /* 0x000fc8000ff9e0ff */
[----:B------:R-:W-:Y:S02]  /*8030*/  IADD3.X R11, R7, UR8, RZ, P4, !PT ;  /* 0x00000008070b7c10 */ /* 0x000fe4000a7fe4ff */
[----:B------:R-:W-:-:S04]  /*8040*/  LOP3.LUT P4, RZ, R2, 0x2, RZ, 0xc0, !PT ;  /* 0x0000000202ff7812 */ /* 0x000fc8000788c0ff */
[----:B------:R-:W-:-:S13]  /*8050*/  ISETP.GT.AND P4, PT, R0, 0x48, P4 ;  /* 0x000000480000780c */ /* 0x000fda0002784270 */
[----:B--2---:R-:W-:Y:S05]  /*8060*/  @!P4 BRA `(.L_x_152) ;  /* 0x000000000004c947 */ /* 0x004fea0003800000 */
[----:B------:R2:W5:Y:S02]  /*8070*/  LDG.E.LTC128B.U16 R217, desc[UR12][R16.64+0x2] ;  /* 0x0000020c10d97981 */ /* 0x000564000c1e1520 */
.L_x_152:
[----:B------:R-:W-:Y:S05]  /*8080*/  BSYNC B0 ;  /* 0x0000000000007941 */ /* 0x000fea0003800000 */
.L_x_151:
[----:B-----5:R-:W-:Y:S01]  /*8090*/  HADD2.F32 R3, -RZ, R217.H0_H0 ;  /* 0x200000d9ff037230 */ /* 0x020fe20000004100 */
[----:B------:R-:W-:Y:S04]  /*80a0*/  BSSY B0, `(.L_x_153) ;  /* 0x0000009000007945 */ /* 0x000fe80003800000 */
[----:B------:R-:W-:-:S04]  /*80b0*/  FMUL R8, R3, UR17 ;  /* 0x0000001103087c20 */ /* 0x000fc80008400000 */
[----:B------:R-:W-:-:S05]  /*80c0*/  FFMA R8, R155, UR16, R8 ;  /* 0x000000109b087c23 */ /* 0x000fca0008000008 */
[----:B------:R-:W-:-:S05]  /*80d0*/  F2FP.F16.F32.PACK_AB R8, RZ, R8 ;  /* 0x00000008ff08723e */ /* 0x000fca00000000ff */
[----:B------:R3:W-:Y:S01]  /*80e0*/  @P4 STG.E.U16 desc[UR12][R10.64+0x2], R8 ;  /* 0x000002080a004986 */ /* 0x0007e2000c10150c */
[----:B------:R-:W-:-:S04]  /*80f0*/  LOP3.LUT P4, RZ, R2, 0x4, RZ, 0xc0, !PT ;  /* 0x0000000402ff7812 */ /* 0x000fc8000788c0ff */
[----:B------:R-:W-:-:S13]  /*8100*/  ISETP.GT.AND P4, PT, R0, 0x40, P4 ;  /* 0x000000400000780c */ /* 0x000fda0002784270 */
[----:B---3--:R-:W-:Y:S05]  /*8110*/  @!P4 BRA `(.L_x_154) ;  /* 0x000000000004c947 */ /* 0x008fea0003800000 */
[----:B------:R3:W5:Y:S02]  /*8120*/  LDG.E.LTC128B.U16 R217, desc[UR12][R218.64+0x10] ;  /* 0x0000100cdad97981 */ /* 0x000764000c1e1520 */
.L_x_154:
[----:B------:R-:W-:Y:S05]  /*8130*/  BSYNC B0 ;  /* 0x0000000000007941 */ /* 0x000fea0003800000 */
.L_x_153:
        /* <DEDUP_REMOVED lines=8> */
[----:B----4-:R-:W-:Y:S05]  /*81c0*/  @!P4 BRA `(.L_x_156) ;  /* 0x000000000004c947 */ /* 0x010fea0003800000 */
[----:B------:R4:W5:Y:S02]  /*81d0*/  LDG.E.LTC128B.U16 R217, desc[UR12][R218.64+0x12] ;  /* 0x0000120cdad97981 */ /* 0x000964000c1e1520 */
.L_x_156:
[----:B------:R-:W-:Y:S05]  /*81e0*/  BSYNC B0 ;  /* 0x0000000000007941 */ /* 0x000fea0003800000 */
.L_x_155:
        /* <DEDUP_REMOVED lines=10> */
.L_x_158:
[----:B------:R-:W-:Y:S05]  /*8290*/  BSYNC B0 ;  /* 0x0000000000007941 */ /* 0x000fea0003800000 */
.L_x_157:
        /* <DEDUP_REMOVED lines=10> */
.L_x_160:
[----:B------:R-:W-:Y:S05]  /*8340*/  BSYNC B0 ;  /* 0x0000000000007941 */ /* 0x000fea0003800000 */
.L_x_159:
[----:B-----5:R-:W-:Y:S01]  /*8350*/  HADD2.F32 R3, -RZ, R217.H0_H0 ;  /* 0x200000d9ff037230 */ /* 0x020fe20000004100 */
[----:B------:R-:W-:Y:S01]  /*8360*/  BSSY B0, `(.L_x_161) ;  /* 0x000000c000007945 */ /* 0x000fe20003800000 */
[----:B------:R-:W-:-:S03]  /*8370*/  @P4 IMAD.MOV.U32 R9, RZ, RZ, R13 ;  /* 0x000000ffff094224 */ /* 0x000fc600078e000d */
[----:B------:R-:W-:-:S04]  /*8380*/  FMUL R8, R3, UR17 ;  /* 0x0000001103087c20 */ /* 0x000fc80008400000 */
[----:B------:R-:W-:-:S05]  /*8390*/  FFMA R8, R159, UR16, R8 ;  /* 0x000000109f087c23 */ /* 0x000fca0008000008 */
[----:B------:R-:W-:-:S04]  /*83a0*/  F2FP.F16.F32.PACK_AB R8, RZ, R8 ;  /* 0x00000008ff08723e */ /* 0x000fc800000000ff */
[----:B------:R-:W-:Y:S01]  /*83b0*/  PRMT R3, R8, 0x7610, R3 ;  /* 0x0000761008037816 */ /* 0x000fe20000000003 */
[----:B------:R-:W-:-:S05]  /*83c0*/  @P4 IMAD.MOV.U32 R8, RZ, RZ, R12 ;  /* 0x000000ffff084224 */ /* 0x000fca00078e000c */
[----:B------:R0:W-:Y:S01]  /*83d0*/  @P4 STG.E.U16 desc[UR12][R8.64+0x12], R3 ;  /* 0x0000120308004986 */ /* 0x0001e2000c10150c */
[----:B------:R-:W-:-:S04]  /*83e0*/  LOP3.LUT P4, RZ, R2, 0x10, RZ, 0xc0, !PT ;  /* 0x0000001002ff7812 */ /* 0x000fc8000788c0ff */
[----:B------:R-:W-:-:S13]  /*83f0*/  ISETP.GT.AND P4, PT, R0, 0x40, P4 ;  /* 0x000000400000780c */ /* 0x000fda0002784270 */
[----:B0-----:R-:W-:Y:S05]  /*8400*/  @!P4 BRA `(.L_x_162) ;  /* 0x000000000004c947 */ /* 0x001fea0003800000 */
[----:B------:R0:W5:Y:S02]  /*8410*/  LDG.E.LTC128B.U16 R217, desc[UR12][R218.64+0x20] ;  /* 0x0000200cdad97981 */ /* 0x000164000c1e1520 */
.L_x_162:
[----:B------:R-:W-:Y:S05]  /*8420*/  BSYNC B0 ;  /* 0x0000000000007941 */ /* 0x000fea0003800000 */
.L_x_161:
        /* <DEDUP_REMOVED lines=10> */
.L_x_164:
[----:B------:R-:W-:Y:S05]  /*84d0*/  BSYNC B0 ;  /* 0x0000000000007941 */ /* 0x000fea0003800000 */
.L_x_163:
        /* <DEDUP_REMOVED lines=10> */
.L_x_166:
[----:B------:R-:W-:Y:S05]  /*8580*/  BSYNC B0 ;  /* 0x0000000000007941 */ /* 0x000fea0003800000 */
.L_x_165:
[----:B-----5:R-:W-:Y:S01]  /*8590*/  HADD2.F32 R3, -RZ, R217.H0_H0 ;  /* 0x200000d9ff037230 */ /* 0x020fe20000004100 */
[----:B------:R-:W-:Y:S01]  /*85a0*/  BSSY B0, `(.L_x_167) ;  /* 0x000000b000007945 */ /* 0x000fe20003800000 */
[----:B------:R-:W-:Y:S02]  /*85b0*/  @P4 IMAD.MOV.U32 R8, RZ, RZ, R12 ;  /* 0x000000ffff084224 */ /* 0x000fe400078e000c */
[----:B------:R-:W-:Y:S02]  /*85c0*/  @P4 IMAD.MOV.U32 R9, RZ, RZ, R13 ;  /* 0x000000ffff094224 */ /* 0x000fe400078e000d */
        /* <DEDUP_REMOVED lines=8> */
.L_x_168:
[----:B------:R-:W-:Y:S05]  /*8650*/  BSYNC B0 ;  /* 0x0000000000007941 */ /* 0x000fea0003800000 */
.L_x_167:
        /* <DEDUP_REMOVED lines=13> */
.L_x_170:
[----:B------:R-:W-:Y:S05]  /*8730*/  BSYNC B0 ;  /* 0x0000000000007941 */ /* 0x000fea0003800000 */
.L_x_169:
        /* <DEDUP_REMOVED lines=10> */
.L_x_172:
[----:B------:R-:W-:Y:S05]  /*87e0*/  BSYNC B0 ;  /* 0x0000000000007941 */ /* 0x000fea0003800000 */
.L_x_171:
        /* <DEDUP_REMOVED lines=10> */
.L_x_174:
[----:B------:R-:W-:Y:S05]  /*8890*/  BSYNC B0 ;  /* 0x0000000000007941 */ /* 0x000fea0003800000 */
.L_x_173:
        /* <DEDUP_REMOVED lines=12> */
.L_x_176:
[----:B------:R-:W-:Y:S05]  /*8960*/  BSYNC B0 ;  /* 0x0000000000007941 */ /* 0x000fea0003800000 */
.L_x_175:
        /* <DEDUP_REMOVED lines=13> */
.L_x_178:
[----:B------:R-:W-:Y:S05]  /*8a40*/  BSYNC B0 ;  /* 0x0000000000007941 */ /* 0x000fea0003800000 */
.L_x_177:
        /* <DEDUP_REMOVED lines=10> */
.L_x_180:
[----:B------:R-:W-:Y:S05]  /*8af0*/  BSYNC B0 ;  /* 0x0000000000007941 */ /* 0x000fea0003800000 */
.L_x_179:
        /* <DEDUP_REMOVED lines=10> */
.L_x_182:
[----:B------:R-:W-:Y:S05]  /*8ba0*/  BSYNC B0 ;  /* 0x0000000000007941 */ /* 0x000fea0003800000 */
.L_x_181:
        /* <DEDUP_REMOVED lines=12> */
.L_x_184:
[----:B------:R-:W-:Y:S05]  /*8c70*/  BSYNC B0 ;  /* 0x0000000000007941 */ /* 0x000fea0003800000 */
.L_x_183:
        /* <DEDUP_REMOVED lines=13> */
.L_x_186:
[----:B------:R-:W-:Y:S05]  /*8d50*/  BSYNC B0 ;  /* 0x0000000000007941 */ /* 0x000fea0003800000 */
.L_x_185:
        /* <DEDUP_REMOVED lines=10> */
.L_x_188:
[----:B------:R-:W-:Y:S05]  /*8e00*/  BSYNC B0 ;  /* 0x0000000000007941 */ /* 0x000fea0003800000 */
.L_x_187:
        /* <DEDUP_REMOVED lines=10> */
.L_x_190:
[----:B------:R-:W-:Y:S05]  /*8eb0*/  BSYNC B0 ;  /* 0x0000000000007941 */ /* 0x000fea0003800000 */
.L_x_189:
        /* <DEDUP_REMOVED lines=12> */
.L_x_192:
[----:B------:R-:W-:Y:S05]  /*8f80*/  BSYNC B0 ;  /* 0x0000000000007941 */ /* 0x000fea0003800000 */
.L_x_191:
        /* <DEDUP_REMOVED lines=13> */
.L_x_194:
[----:B------:R-:W-:Y:S05]  /*9060*/  BSYNC B0 ;  /* 0x0000000000007941 */ /* 0x000fea0003800000 */
.L_x_193:
        /* <DEDUP_REMOVED lines=10> */
.L_x_196:
[----:B------:R-:W-:Y:S05]  /*9110*/  BSYNC B0 ;  /* 0x0000000000007941 */ /* 0x000fea0003800000 */
.L_x_195:
        /* <DEDUP_REMOVED lines=10> */
.L_x_198:
[----:B------:R-:W-:Y:S05]  /*91c0*/  BSYNC B0 ;  /* 0x0000000000007941 */ /* 0x000fea0003800000 */
.L_x_197:
        /* <DEDUP_REMOVED lines=12> */
.L_x_200:
[----:B------:R-:W-:Y:S05]  /*9290*/  BSYNC B0 ;  /* 0x0000000000007941 */ /* 0x000fea0003800000 */
.L_x_199:
        /* <DEDUP_REMOVED lines=13> */
.L_x_202:
[----:B------:R-:W-:Y:S05]  /*9370*/  BSYNC B0 ;  /* 0x0000000000007941 */ /* 0x000fea0003800000 */
.L_x_201:
        /* <DEDUP_REMOVED lines=10> */
.L_x_204:
[----:B------:R-:W-:Y:S05]  /*9420*/  BSYNC B0 ;  /* 0x0000000000007941 */ /* 0x000fea0003800000 */
.L_x_203:
        /* <DEDUP_REMOVED lines=10> */
.L_x_206:
[----:B------:R-:W-:Y:S05]  /*94d0*/  BSYNC B0 ;  /* 0x0000000000007941 */ /* 0x000fea0003800000 */
.L_x_205:
        /* <DEDUP_REMOVED lines=12> */
.L_x_208:
[----:B------:R-:W-:Y:S05]  /*95a0*/  BSYNC B0 ;  /* 0x0000000000007941 */ /* 0x000fea0003800000 */
.L_x_207:
        /* <DEDUP_REMOVED lines=13> */
.L_x_210:
[----:B------:R-:W-:Y:S05]  /*9680*/  BSYNC B0 ;  /* 0x0000000000007941 */ /* 0x000fea0003800000 */
.L_x_209:
        /* <DEDUP_REMOVED lines=10> */
.L_x_212:
[----:B------:R-:W-:Y:S05]  /*9730*/  BSYNC B0 ;  /* 0x0000000000007941 */ /* 0x000fea0003800000 */
.L_x_211:
        /* <DEDUP_REMOVED lines=10> */
.L_x_214:
[----:B------:R-:W-:Y:S05]  /*97e0*/  BSYNC B0 ;  /* 0x0000000000007941 */ /* 0x000fea0003800000 */
.L_x_213:
        /* <DEDUP_REMOVED lines=12> */
.L_x_216:
[----:B------:R-:W-:Y:S05]  /*98b0*/  BSYNC B0 ;  /* 0x0000000000007941 */ /* 0x000fea0003800000 */
.L_x_215:
        /* <DEDUP_REMOVED lines=13> */
.L_x_218:
[----:B------:R-:W-:Y:S05]  /*9990*/  BSYNC B0 ;  /* 0x0000000000007941 */ /* 0x000fea0003800000 */
.L_x_217:
        /* <DEDUP_REMOVED lines=10> */
.L_x_220:
[----:B------:R-:W-:Y:S05]  /*9a40*/  BSYNC B0 ;  /* 0x0000000000007941 */ /* 0x000fea0003800000 */
.L_x_219:
        /* <DEDUP_REMOVED lines=10> */
.L_x_222:
[----:B------:R-:W-:Y:S05]  /*9af0*/  BSYNC B0 ;  /* 0x0000000000007941 */ /* 0x000fea0003800000 */
.L_x_221:
        /* <DEDUP_REMOVED lines=12> */
.L_x_224:
[----:B------:R-:W-:Y:S05]  /*9bc0*/  BSYNC B0 ;  /* 0x0000000000007941 */ /* 0x000fea0003800000 */
.L_x_223:
        /* <DEDUP_REMOVED lines=13> */
.L_x_226:
[----:B------:R-:W-:Y:S05]  /*9ca0*/  BSYNC B0 ;  /* 0x0000000000007941 */ /* 0x000fea0003800000 */
.L_x_225:
        /* <DEDUP_REMOVED lines=10> */
.L_x_228:
[----:B------:R-:W-:Y:S05]  /*9d50*/  BSYNC B0 ;  /* 0x0000000000007941 */ /* 0x000fea0003800000 */
.L_x_227:
        /* <DEDUP_REMOVED lines=10> */
.L_x_230:
[----:B------:R-:W-:Y:S05]  /*9e00*/  BSYNC B0 ;  /* 0x0000000000007941 */ /* 0x000fea0003800000 */
.L_x_229:
        /* <DEDUP_REMOVED lines=12> */
.L_x_232:
[----:B------:R-:W-:Y:S05]  /*9ed0*/  BSYNC B0 ;  /* 0x0000000000007941 */ /* 0x000fea0003800000 */
.L_x_231:
        /* <DEDUP_REMOVED lines=13> */
.L_x_234:
[----:B------:R-:W-:Y:S05]  /*9fb0*/  BSYNC B0 ;  /* 0x0000000000007941 */ /* 0x000fea0003800000 */
.L_x_233:
        /* <DEDUP_REMOVED lines=10> */
.L_x_236:
[----:B------:R-:W-:Y:S05]  /*a060*/  BSYNC B0 ;  /* 0x0000000000007941 */ /* 0x000fea0003800000 */
.L_x_235:
        /* <DEDUP_REMOVED lines=10> */
.L_x_238:
[----:B------:R-:W-:Y:S05]  /*a110*/  BSYNC B0 ;  /* 0x0000000000007941 */ /* 0x000fea0003800000 */
.L_x_237:
        /* <DEDUP_REMOVED lines=12> */
.L_x_240:
[----:B------:R-:W-:Y:S05]  /*a1e0*/  BSYNC B0 ;  /* 0x0000000000007941 */ /* 0x000fea0003800000 */
.L_x_239:
        /* <DEDUP_REMOVED lines=13> */
.L_x_242:
[----:B------:R-:W-:Y:S05]  /*a2c0*/  BSYNC B0 ;  /* 0x0000000000007941 */ /* 0x000fea0003800000 */
.L_x_241:
        /* <DEDUP_REMOVED lines=10> */
.L_x_244:
[----:B------:R-:W-:Y:S05]  /*a370*/  BSYNC B0 ;  /* 0x0000000000007941 */ /* 0x000fea0003800000 */
.L_x_243:
        /* <DEDUP_REMOVED lines=10> */
.L_x_246:
[----:B------:R-:W-:Y:S05]  /*a420*/  BSYNC B0 ;  /* 0x0000000000007941 */ /* 0x000fea0003800000 */
.L_x_245:
        /* <DEDUP_REMOVED lines=12> */
.L_x_248:
[----:B------:R-:W-:Y:S05]  /*a4f0*/  BSYNC B0 ;  /* 0x0000000000007941 */ /* 0x000fea0003800000 */
.L_x_247:
        /* <DEDUP_REMOVED lines=13> */
.L_x_250:
[----:B------:R-:W-:Y:S05]  /*a5d0*/  BSYNC B0 ;  /* 0x0000000000007941 */ /* 0x000fea0003800000 */
.L_x_249:
[----:B-----5:R-:W-:Y:S01]  /*a5e0*/  HADD2.F32 R3, -RZ, R217.H0_H0 ;  /* 0x200000d9ff037230 */ /* 0x020fe20000004100 */
[----:B------:R-:W-:Y:S04]  /*a5f0*/  BSSY B0, `(.L_x_251) ;  /* 0x0000008000007945 */ /* 0x000fe80003800000 */
[----:B------:R-:W-:-:S04]  /*a600*/  FMUL R3, R3, UR17 ;  /* 0x0000001103037c20 */ /* 0x000fc80008400000 */
[----:B------:R-:W-:-:S05]  /*a610*/  FFMA R3, R204, UR16, R3 ;  /* 0x00000010cc037c23 */ /* 0x000fca0008000003 */
[----:B------:R-:W-:-:S05]  /*a620*/  F2FP.F16.F32.PACK_AB R3, RZ, R3 ;  /* 0x00000003ff03723e */ /* 0x000fca00000000ff */
[----:B------:R0:W-:Y:S01]  /*a630*/  @P4 STG.E.U16 desc[UR12][R6.64+0xd0], R3 ;  /* 0x0000d00306004986 */ /* 0x0001e2000c10150c */
[----:B------:R-:W-:-:S13]  /*a640*/  ISETP.GT.AND P4, PT, R0, 0x40, P6 ;  /* 0x000000400000780c */ /* 0x000fda0003784270 */
[----:B0-----:R-:W-:Y:S05]  /*a650*/  @!P4 BRA `(.L_x_252) ;  /* 0x000000000004c947 */ /* 0x001fea0003800000 */
[----:B------:R0:W5:Y:S02]  /*a660*/  LDG.E.LTC128B.U16 R217, desc[UR12][R218.64+0xd2] ;  /* 0x0000d20cdad97981 */ /* 0x000164000c1e1520 */
.L_x_252:
[----:B------:R-:W-:Y:S05]  /*a670*/  BSYNC B0 ;  /* 0x0000000000007941 */ /* 0x000fea0003800000 */
.L_x_251:
        /* <DEDUP_REMOVED lines=10> */
.L_x_254:
[----:B------:R-:W-:Y:S05]  /*a720*/  BSYNC B0 ;  /* 0x0000000000007941 */ /* 0x000fea0003800000 */
.L_x_253:
        /* <DEDUP_REMOVED lines=8> */
[----:B------:R-:W-:-:S13]  /*a7b0*/  ISETP.GT.AND P4, PT, R0, 0x48, P6 ;  /* 0x000000480000780c */ /* 0x000fda0003784270 */
[----:B0-----:R-:W-:Y:S05]  /*a7c0*/  @!P4 BRA `(.L_x_256) ;  /* 0x000000000004c947 */ /* 0x001fea0003800000 */
[----:B------:R0:W5:Y:S02]  /*a7d0*/  LDG.E.LTC128B.U16 R217, desc[UR12][R16.64+0xd2] ;  /* 0x0000d20c10d97981 */ /* 0x000164000c1e1520 */
.L_x_256:
[----:B------:R-:W-:Y:S05]  /*a7e0*/  BSYNC B0 ;  /* 0x0000000000007941 */ /* 0x000fea0003800000 */
.L_x_255:
        /* <DEDUP_REMOVED lines=9> */
[----:B------:R-:W-:-:S13]  /*a880*/  ISETP.GT.AND P4, PT, R0, 0x40, P3 ;  /* 0x000000400000780c */ /* 0x000fda0001f84270 */
[----:B0-----:R-:W-:Y:S05]  /*a890*/  @!P4 BRA `(.L_x_258) ;  /* 0x000000000004c947 */ /* 0x001fea0003800000 */
[----:B------:R0:W5:Y:S02]  /*a8a0*/  LDG.E.LTC128B.U16 R217, desc[UR12][R218.64+0xe0] ;  /* 0x0000e00cdad97981 */ /* 0x000164000c1e1520 */
.L_x_258:
[----:B------:R-:W-:Y:S05]  /*a8b0*/  BSYNC B0 ;  /* 0x0000000000007941 */ /* 0x000fea0003800000 */
.L_x_257:
        /* <DEDUP_REMOVED lines=9> */
.L_x_260:
[----:B------:R-:W-:Y:S05]  /*a950*/  BSYNC B0 ;  /* 0x0000000000007941 */ /* 0x000fea0003800000 */
.L_x_259:
        /* <DEDUP_REMOVED lines=9> */
.L_x_262:
[----:B------:R-:W-:Y:S05]  /*a9f0*/  BSYNC B0 ;  /* 0x0000000000007941 */ /* 0x000fea0003800000 */
.L_x_261:
        /* <DEDUP_REMOVED lines=11> */
.L_x_264:
[----:B------:R-:W-:Y:S05]  /*aab0*/  BSYNC B0 ;  /* 0x0000000000007941 */ /* 0x000fea0003800000 */
.L_x_263:
        /* <DEDUP_REMOVED lines=12> */
.L_x_266:
[----:B------:R-:W-:Y:S05]  /*ab80*/  BSYNC B0 ;  /* 0x0000000000007941 */ /* 0x000fea0003800000 */
.L_x_265:
        /* <DEDUP_REMOVED lines=9> */
.L_x_268:
[----:B------:R-:W-:Y:S05]  /*ac20*/  BSYNC B0 ;  /* 0x0000000000007941 */ /* 0x000fea0003800000 */
.L_x_267:
        /* <DEDUP_REMOVED lines=9> */
.L_x_270:
[----:B------:R-:W-:Y:S05]  /*acc0*/  BSYNC B0 ;  /* 0x0000000000007941 */ /* 0x000fea0003800000 */
.L_x_269:
        /* <DEDUP_REMOVED lines=11> */
.L_x_272:
[----:B------:R-:W-:Y:S05]  /*ad80*/  BSYNC B0 ;  /* 0x0000000000007941 */ /* 0x000fea0003800000 */
.L_x_271:
[----:B-----5:R-:W-:-:S05]  /*ad90*/  HADD2.F32 R3, -RZ, R217.H0_H0 ;  /* 0x200000d9ff037230 */ /* 0x020fca0000004100 */
[----:B------:R-:W-:-:S04]  /*ada0*/  FMUL R6, R3, UR17 ;  /* 0x0000001103067c20 */ /* 0x000fc80008400000 */
[----:B------:R-:W-:-:S05]  /*adb0*/  FFMA R6, R215, UR16, R6 ;  /* 0x00000010d7067c23 */ /* 0x000fca0008000006 */
[----:B------:R-:W-:-:S04]  /*adc0*/  F2FP.F16.F32.PACK_AB R6, RZ, R6 ;  /* 0x00000006ff06723e */ /* 0x000fc800000000ff */
[----:B------:R-:W-:-:S05]  /*add0*/  PRMT R7, R6, 0x7610, R7 ;  /* 0x0000761006077816 */ /* 0x000fca0000000007 */
[----:B------:R1:W-:Y:S01]  /*ade0*/  @P4 STG.E.U16 desc[UR12][R12.64+0xf2], R7 ;  /* 0x0000f2070c004986 */ /* 0x0003e2000c10150c */
[----:B------:R-:W-:-:S04]  /*adf0*/  IADD3 R6, P4, R4, UR9, RZ ;  /* 0x0000000904067c10 */ /* 0x000fc8000ff9e0ff */
[----:B-1----:R-:W-:Y:S02]  /*ae00*/  IADD3.X R7, R5, UR22, RZ, P4, !PT ;  /* 0x0000001605077c10 */ /* 0x002fe4000a7fe4ff */
        /* <DEDUP_REMOVED lines=10> */
[----:B-1----:R-:W-:Y:S05]  /*aeb0*/  @!P4 BRA `(.L_x_274) ;  /* 0x000000000004c947 */ /* 0x002fea0003800000 */
[----:B------:R1:W5:Y:S02]  /*aec0*/  LDG.E.LTC128B.U16 R217, desc[UR12][R220.64+0x2] ;  /* 0x0000020cdcd97981 */ /* 0x000364000c1e1520 */
.L_x_274:
[----:B------:R-:W-:Y:S05]  /*aed0*/  BSYNC B0 ;  /* 0x0000000000007941 */ /* 0x000fea0003800000 */
.L_x_273:
        /* <DEDUP_REMOVED lines=10> */
[----:B--2---:R-:W-:Y:S05]  /*af80*/  @!P4 BRA `(.L_x_276) ;  /* 0x000000000004c947 */ /* 0x004fea0003800000 */
[----:B------:R2:W5:Y:S02]  /*af90*/  LDG.E.LTC128B.U16 R217, desc[UR12][R224.64] ;  /* 0x0000000ce0d97981 */ /* 0x000564000c1e1520 */
.L_x_276:
[----:B------:R-:W-:Y:S05]  /*afa0*/  BSYNC B0 ;  /* 0x0000000000007941 */ /* 0x000fea0003800000 */
.L_x_275:
        /* <DEDUP_REMOVED lines=10> */
[----:B0-----:R-:W-:Y:S05]  /*b050*/  @!P4 BRA `(.L_x_278) ;  /* 0x000000000004c947 */ /* 0x001fea0003800000 */
[----:B------:R0:W5:Y:S02]  /*b060*/  LDG.E.LTC128B.U16 R217, desc[UR12][R18.64+0x2] ;  /* 0x0000020c12d97981 */ /* 0x000164000c1e1520 */
.L_x_278:
[----:B------:R-:W-:Y:S05]  /*b070*/  BSYNC B0 ;  /* 0x0000000000007941 */ /* 0x000fea0003800000 */
.L_x_277:
        /* <DEDUP_REMOVED lines=10> */
.L_x_280:
[----:B------:R-:W-:Y:S05]  /*b120*/  BSYNC B0 ;  /* 0x0000000000007941 */ /* 0x000fea0003800000 */
.L_x_279:
        /* <DEDUP_REMOVED lines=10> */
.L_x_282:
[----:B------:R-:W-:Y:S05]  /*b1d0*/  BSYNC B0 ;  /* 0x0000000000007941 */ /* 0x000fea0003800000 */
.L_x_281:
        /* <DEDUP_REMOVED lines=10> */
.L_x_284:
[----:B------:R-:W-:Y:S05]  /*b280*/  BSYNC B0 ;  /* 0x0000000000007941 */ /* 0x000fea0003800000 */
.L_x_283:
        /* <DEDUP_REMOVED lines=10> */
.L_x_286:
[----:B------:R-:W-:Y:S05]  /*b330*/  BSYNC B0 ;  /* 0x0000000000007941 */ /* 0x000fea0003800000 */
.L_x_285:
        /* <DEDUP_REMOVED lines=13> */
.L_x_288:
[----:B------:R-:W-:Y:S05]  /*b410*/  BSYNC B0 ;  /* 0x0000000000007941 */ /* 0x000fea0003800000 */
.L_x_287:
        /* <DEDUP_REMOVED lines=10> */
.L_x_290:
[----:B------:R-:W-:Y:S05]  /*b4c0*/  BSYNC B0 ;  /* 0x0000000000007941 */ /* 0x000fea0003800000 */
.L_x_289:
        /* <DEDUP_REMOVED lines=10> */
.L_x_292:
[----:B------:R-:W-:Y:S05]  /*b570*/  BSYNC B0 ;  /* 0x0000000000007941 */ /* 0x000fea0003800000 */
.L_x_291:
        /* <DEDUP_REMOVED lines=12> */
.L_x_294:
[----:B------:R-:W-:Y:S05]  /*b640*/  BSYNC B0 ;  /* 0x0000000000007941 */ /* 0x000fea0003800000 */
.L_x_293:
        /* <DEDUP_REMOVED lines=13> */
.L_x_296:
[----:B------:R-:W-:Y:S05]  /*b720*/  BSYNC B0 ;  /* 0x0000000000007941 */ /* 0x000fea0003800000 */
.L_x_295:
        /* <DEDUP_REMOVED lines=10> */
.L_x_298:
[----:B------:R-:W-:Y:S05]  /*b7d0*/  BSYNC B0 ;  /* 0x0000000000007941 */ /* 0x000fea0003800000 */
.L_x_297:
        /* <DEDUP_REMOVED lines=10> */
.L_x_300:
[----:B------:R-:W-:Y:S05]  /*b880*/  BSYNC B0 ;  /* 0x0000000000007941 */ /* 0x000fea0003800000 */
.L_x_299:
        /* <DEDUP_REMOVED lines=12> */
.L_x_302:
[----:B------:R-:W-:Y:S05]  /*b950*/  BSYNC B0 ;  /* 0x0000000000007941 */ /* 0x000fea0003800000 */
.L_x_301:
        /* <DEDUP_REMOVED lines=13> */
.L_x_304:
[----:B------:R-:W-:Y:S05]  /*ba30*/  BSYNC B0 ;  /* 0x0000000000007941 */ /* 0x000fea0003800000 */
.L_x_303:
        /* <DEDUP_REMOVED lines=10> */
.L_x_306:
[----:B------:R-:W-:Y:S05]  /*bae0*/  BSYNC B0 ;  /* 0x0000000000007941 */ /* 0x000fea0003800000 */
.L_x_305:
        /* <DEDUP_REMOVED lines=10> */
.L_x_308:
[----:B------:R-:W-:Y:S05]  /*bb90*/  BSYNC B0 ;  /* 0x0000000000007941 */ /* 0x000fea0003800000 */
.L_x_307:
        /* <DEDUP_REMOVED lines=12> */
.L_x_310:
[----:B------:R-:W-:Y:S05]  /*bc60*/  BSYNC B0 ;  /* 0x0000000000007941 */ /* 0x000fea0003800000 */
.L_x_309:
        /* <DEDUP_REMOVED lines=13> */
.L_x_312:
[----:B------:R-:W-:Y:S05]  /*bd40*/  BSYNC B0 ;  /* 0x0000000000007941 */ /* 0x000fea0003800000 */
.L_x_311:
        /* <DEDUP_REMOVED lines=10> */
.L_x_314:
[----:B------:R-:W-:Y:S05]  /*bdf0*/  BSYNC B0 ;  /* 0x0000000000007941 */ /* 0x000fea0003800000 */
.L_x_313:
        /* <DEDUP_REMOVED lines=10> */
.L_x_316:
[----:B------:R-:W-:Y:S05]  /*bea0*/  BSYNC B0 ;  /* 0x0000000000007941 */ /* 0x000fea0003800000 */
.L_x_315:
        /* <DEDUP_REMOVED lines=12> */
.L_x_318:
[----:B------:R-:W-:Y:S05]  /*bf70*/  BSYNC B0 ;  /* 0x0000000000007941 */ /* 0x000fea0003800000 */
.L_x_317:
        /* <DEDUP_REMOVED lines=13> */
.L_x_320:
[----:B------:R-:W-:Y:S05]  /*c050*/  BSYNC B0 ;  /* 0x0000000000007941 */ /* 0x000fea0003800000 */
.L_x_319:
        /* <DEDUP_REMOVED lines=10> */
.L_x_322:
[----:B------:R-:W-:Y:S05]  /*c100*/  BSYNC B0 ;  /* 0x0000000000007941 */ /* 0x000fea0003800000 */
.L_x_321:
        /* <DEDUP_REMOVED lines=10> */
.L_x_324:
[----:B------:R-:W-:Y:S05]  /*c1b0*/  BSYNC B0 ;  /* 0x0000000000007941 */ /* 0x000fea0003800000 */
.L_x_323:
        /* <DEDUP_REMOVED lines=12> */
.L_x_326:
[----:B------:R-:W-:Y:S05]  /*c280*/  BSYNC B0 ;  /* 0x0000000000007941 */ /* 0x000fea0003800000 */
.L_x_325:
        /* <DEDUP_REMOVED lines=13> */
.L_x_328:
[----:B------:R-:W-:Y:S05]  /*c360*/  BSYNC B0 ;  /* 0x0000000000007941 */ /* 0x000fea0003800000 */
.L_x_327:
        /* <DEDUP_REMOVED lines=10> */
.L_x_330:
[----:B------:R-:W-:Y:S05]  /*c410*/  BSYNC B0 ;  /* 0x0000000000007941 */ /* 0x000fea0003800000 */
.L_x_329:
        /* <DEDUP_REMOVED lines=10> */
.L_x_332:
[----:B------:R-:W-:Y:S05]  /*c4c0*/  BSYNC B0 ;  /* 0x0000000000007941 */ /* 0x000fea0003800000 */
.L_x_331:
        /* <DEDUP_REMOVED lines=12> */
.L_x_334:
[----:B------:R-:W-:Y:S05]  /*c590*/  BSYNC B0 ;  /* 0x0000000000007941 */ /* 0x000fea0003800000 */
.L_x_333:
        /* <DEDUP_REMOVED lines=13> */
.L_x_336:
[----:B------:R-:W-:Y:S05]  /*c670*/  BSYNC B0 ;  /* 0x0000000000007941 */ /* 0x000fea0003800000 */
.L_x_335:
        /* <DEDUP_REMOVED lines=10> */
.L_x_338:
[----:B------:R-:W-:Y:S05]  /*c720*/  BSYNC B0 ;  /* 0x0000000000007941 */ /* 0x000fea0003800000 */
.L_x_337:
        /* <DEDUP_REMOVED lines=10> */
.L_x_340:
[----:B------:R-:W-:Y:S05]  /*c7d0*/  BSYNC B0 ;  /* 0x0000000000007941 */ /* 0x000fea0003800000 */
.L_x_339:
[----:B-----5:R-:W-:Y:S01]  /*c7e0*/  HADD2.F32 R3, -RZ, R217.H0_H0 ;  /* 0x200000d9ff037230 */ /* 0x020fe20000004100 */
[----:B------:R-:W-:Y:S01]  /*c7f0*/  IADD3 R8, R4, UR25, R216 ;  /* 0x0000001904087c10 */ /* 0x000fe2000fffe0d8 */
[----:B------:R-:W-:Y:S01]  /*c800*/  @P4 IMAD.MOV.U32 R9, RZ, RZ, R21 ;  /* 0x000000ffff094224 */ /* 0x000fe200078e0015 */
[----:B------:R-:W-:Y:S02]  /*c810*/  BSSY B0, `(.L_x_341) ;  /* 0x0000009000007945 */ /* 0x000fe40003800000 */
        /* <DEDUP_REMOVED lines=8> */
.L_x_342:
[----:B------:R-:W-:Y:S05]  /*c8a0*/  BSYNC B0 ;  /* 0x0000000000007941 */ /* 0x000fea0003800000 */
.L_x_341:
[----:B-----5:R-:W-:Y:S01]  /*c8b0*/  HADD2.F32 R3, -RZ, R217.H0_H0 ;  /* 0x200000d9ff037230 */ /* 0x020fe20000004100 */
[----:B------:R-:W-:Y:S01]  /*c8c0*/  BSSY B0, `(.L_x_343) ;  /* 0x000000b000007945 */ /* 0x000fe20003800000 */
[----:B------:R-:W-:-:S03]  /*c8d0*/  @P4 IMAD.MOV.U32 R9, RZ, RZ, R21 ;  /* 0x000000ffff094224 */ /* 0x000fc600078e0015 */
[----:B------:R-:W-:-:S04]  /*c8e0*/  FMUL R8, R3, UR17 ;  /* 0x0000001103087c20 */ /* 0x000fc80008400000 */
[----:B------:R-:W-:-:S05]  /*c8f0*/  FFMA R8, R123, UR16, R8 ;  /* 0x000000107b087c23 */ /* 0x000fca0008000008 */
[----:B------:R-:W-:Y:S02]  /*c900*/  F2FP.F16.F32.PACK_AB R3, RZ, R8 ;  /* 0x00000008ff03723e */ /* 0x000fe400000000ff */
[----:B------:R-:W-:-:S05]  /*c910*/  IADD3 R8, R4, UR25, R216 ;  /* 0x0000001904087c10 */ /* 0x000fca000fffe0d8 */
[----:B------:R0:W-:Y:S01]  /*c920*/  @P4 STG.E.U16 desc[UR12][R8.64+0x82], R3 ;  /* 0x0000820308004986 */ /* 0x0001e2000c10150c */
[----:B------:R-:W-:-:S04]  /*c930*/  LOP3.LUT P4, RZ, R2, 0x2000, RZ, 0xc0, !PT ;  /* 0x0000200002ff7812 */ /* 0x000fc8000788c0ff */
[----:B------:R-:W-:-:S13]  /*c940*/  ISETP.GT.AND P4, PT, R0, 0x80, P4 ;  /* 0x000000800000780c */ /* 0x000fda0002784270 */
[----:B0-----:R-:W-:Y:S05]  /*c950*/  @!P4 BRA `(.L_x_344) ;  /* 0x000000000004c947 */ /* 0x001fea0003800000 */
[----:B------:R0:W5:Y:S02]  /*c960*/  LDG.E.LTC128B.U16 R217, desc[UR12][R220.64+0x90] ;  /* 0x0000900cdcd97981 */ /* 0x000164000c1e1520 */
.L_x_344:
[----:B------:R-:W-:Y:S05]  /*c970*/  BSYNC B0 ;  /* 0x0000000000007941 */ /* 0x000fea0003800000 */
.L_x_343:
        /* <DEDUP_REMOVED lines=10> */
.L_x_346:
[----:B------:R-:W-:Y:S05]  /*ca20*/  BSYNC B0 ;  /* 0x0000000000007941 */ /* 0x000fea0003800000 */
.L_x_345:
        /* <DEDUP_REMOVED lines=10> */
.L_x_348:
[----:B------:R-:W-:Y:S05]  /*cad0*/  BSYNC B0 ;  /* 0x0000000000007941 */ /* 0x000fea0003800000 */
.L_x_347:
        /* <DEDUP_REMOVED lines=12> */
.L_x_350:
[----:B------:R-:W-:Y:S05]  /*cba0*/  BSYNC B0 ;  /* 0x0000000000007941 */ /* 0x000fea0003800000 */
.L_x_349:
        /* <DEDUP_REMOVED lines=12> */
.L_x_352:
[----:B------:R-:W-:Y:S05]  /*cc70*/  BSYNC B0 ;  /* 0x0000000000007941 */ /* 0x000fea0003800000 */
.L_x_351:
        /* <DEDUP_REMOVED lines=10> */
.L_x_354:
[----:B------:R-:W-:Y:S05]  /*cd20*/  BSYNC B0 ;  /* 0x0000000000007941 */ /* 0x000fea0003800000 */
.L_x_353:
        /* <DEDUP_REMOVED lines=10> */
.L_x_356:
[----:B------:R-:W-:Y:S05]  /*cdd0*/  BSYNC B0 ;  /* 0x0000000000007941 */ /* 0x000fea0003800000 */
.L_x_355:
        /* <DEDUP_REMOVED lines=12> */
.L_x_358:
[----:B------:R-:W-:Y:S05]  /*cea0*/  BSYNC B0 ;  /* 0x0000000000007941 */ /* 0x000fea0003800000 */
.L_x_357:
        /* <DEDUP_REMOVED lines=12> */
.L_x_360:
[----:B------:R-:W-:Y:S05]  /*cf70*/  BSYNC B0 ;  /* 0x0000000000007941 */ /* 0x000fea0003800000 */
.L_x_359:
        /* <DEDUP_REMOVED lines=10> */
.L_x_362:
[----:B------:R-:W-:Y:S05]  /*d020*/  BSYNC B0 ;  /* 0x0000000000007941 */ /* 0x000fea0003800000 */
.L_x_361:
        /* <DEDUP_REMOVED lines=10> */
.L_x_364:
[----:B------:R-:W-:Y:S05]  /*d0d0*/  BSYNC B0 ;  /* 0x0000000000007941 */ /* 0x000fea0003800000 */
.L_x_363:
        /* <DEDUP_REMOVED lines=12> */
.L_x_366:
[----:B------:R-:W-:Y:S05]  /*d1a0*/  BSYNC B0 ;  /* 0x0000000000007941 */ /* 0x000fea0003800000 */
.L_x_365:
        /* <DEDUP_REMOVED lines=12> */
.L_x_368:
[----:B------:R-:W-:Y:S05]  /*d270*/  BSYNC B0 ;  /* 0x0000000000007941 */ /* 0x000fea0003800000 */
.L_x_367:
        /* <DEDUP_REMOVED lines=10> */
.L_x_370:
[----:B------:R-:W-:Y:S05]  /*d320*/  BSYNC B0 ;  /* 0x0000000000007941 */ /* 0x000fea0003800000 */
.L_x_369:
        /* <DEDUP_REMOVED lines=10> */
.L_x_372:
[----:B------:R-:W-:Y:S05]  /*d3d0*/  BSYNC B0 ;  /* 0x0000000000007941 */ /* 0x000fea0003800000 */
.L_x_371:
        /* <DEDUP_REMOVED lines=12> */
.L_x_374:
[----:B------:R-:W-:Y:S05]  /*d4a0*/  BSYNC B0 ;  /* 0x0000000000007941 */ /* 0x000fea0003800000 */
.L_x_373:
        /* <DEDUP_REMOVED lines=12> */
.L_x_376:
[----:B------:R-:W-:Y:S05]  /*d570*/  BSYNC B0 ;  /* 0x0000000000007941 */ /* 0x000fea0003800000 */
.L_x_375:
        /* <DEDUP_REMOVED lines=9> */
.L_x_378:
[----:B------:R-:W-:Y:S05]  /*d610*/  BSYNC B0 ;  /* 0x0000000000007941 */ /* 0x000fea0003800000 */
.L_x_377:
        /* <DEDUP_REMOVED lines=10> */
.L_x_380:
[----:B------:R-:W-:Y:S05]  /*d6c0*/  BSYNC B0 ;  /* 0x0000000000007941 */ /* 0x000fea0003800000 */
.L_x_379:
        /* <DEDUP_REMOVED lines=8> */
[----:B------:R-:W-:-:S13]  /*d750*/  ISETP.GT.AND P4, PT, R0, 0x88, P6 ;  /* 0x000000880000780c */ /* 0x000fda0003784270 */
[----:B0-----:R-:W-:Y:S05]  /*d760*/  @!P4 BRA `(.L_x_382) ;  /* 0x000000000004c947 */ /* 0x001fea0003800000 */
[----:B------:R0:W5:Y:S02]  /*d770*/  LDG.E.LTC128B.U16 R217, desc[UR12][R18.64+0xd2] ;  /* 0x0000d20c12d97981 */ /* 0x000164000c1e1520 */
.L_x_382:
[----:B------:R-:W-:Y:S05]  /*d780*/  BSYNC B0 ;  /* 0x0000000000007941 */ /* 0x000fea0003800000 */
.L_x_381:
        /* <DEDUP_REMOVED lines=8> */
[----:B------:R-:W-:-:S13]  /*d810*/  ISETP.GT.AND P4, PT, R0, 0x80, P3 ;  /* 0x000000800000780c */ /* 0x000fda0001f84270 */
[----:B0-----:R-:W-:Y:S05]  /*d820*/  @!P4 BRA `(.L_x_384) ;  /* 0x000000000004c947 */ /* 0x001fea0003800000 */
[----:B------:R0:W5:Y:S02]  /*d830*/  LDG.E.LTC128B.U16 R217, desc[UR12][R220.64+0xe0] ;  /* 0x0000e00cdcd97981 */ /* 0x000164000c1e1520 */
.L_x_384:
[----:B------:R-:W-:Y:S05]  /*d840*/  BSYNC B0 ;  /* 0x0000000000007941 */ /* 0x000fea0003800000 */
.L_x_383:
        /* <DEDUP_REMOVED lines=9> */
.L_x_386:
[----:B------:R-:W-:Y:S05]  /*d8e0*/  BSYNC B0 ;  /* 0x0000000000007941 */ /* 0x000fea0003800000 */
.L_x_385:
        /* <DEDUP_REMOVED lines=9> */
.L_x_388:
[----:B------:R-:W-:Y:S05]  /*d980*/  BSYNC B0 ;  /* 0x0000000000007941 */ /* 0x000fea0003800000 */
.L_x_387:
        /* <DEDUP_REMOVED lines=11> */
.L_x_390:
[----:B------:R-:W-:Y:S05]  /*da40*/  BSYNC B0 ;  /* 0x0000000000007941 */ /* 0x000fea0003800000 */
.L_x_389:
        /* <DEDUP_REMOVED lines=11> */
.L_x_392:
[----:B------:R-:W-:Y:S05]  /*db00*/  BSYNC B0 ;  /* 0x0000000000007941 */ /* 0x000fea0003800000 */
.L_x_391:
        /* <DEDUP_REMOVED lines=9> */
.L_x_394:
[----:B------:R-:W-:Y:S05]  /*dba0*/  BSYNC B0 ;  /* 0x0000000000007941 */ /* 0x000fea0003800000 */
.L_x_393:
        /* <DEDUP_REMOVED lines=9> */
.L_x_396:
[----:B------:R-:W-:Y:S05]  /*dc40*/  BSYNC B0 ;  /* 0x0000000000007941 */ /* 0x000fea0003800000 */
.L_x_395:
        /* <DEDUP_REMOVED lines=11> */
.L_x_398:
[----:B------:R-:W-:Y:S05]  /*dd00*/  BSYNC B0 ;  /* 0x0000000000007941 */ /* 0x000fea0003800000 */
.L_x_397:
[----:B-----5:R-:W-:Y:S01]  /*dd10*/  HADD2.F32 R3, -RZ, R217.H0_H0 ;  /* 0x200000d9ff037230 */ /* 0x020fe20000004100 */
[----:B------:R-:W-:-:S04]  /*dd20*/  IADD3 R20, R4, UR25, R216 ;  /* 0x0000001904147c10 */ /* 0x000fc8000fffe0d8 */
[----:B------:R-:W-:-:S04]  /*dd30*/  FMUL R6, R3, UR17 ;  /* 0x0000001103067c20 */ /* 0x000fc80008400000 */
[----:B------:R-:W-:-:S05]  /*dd40*/  FFMA R6, R151, UR16, R6 ;  /* 0x0000001097067c23 */ /* 0x000fca0008000006 */
[----:B------:R-:W-:-:S05]  /*dd50*/  F2FP.F16.F32.PACK_AB R6, RZ, R6 ;  /* 0x00000006ff06723e */ /* 0x000fca00000000ff */
[----:B------:R1:W-:Y:S01]  /*dd60*/  @P4 STG.E.U16 desc[UR12][R20.64+0xf2], R6 ;  /* 0x0000f20614004986 */ /* 0x0003e2000c10150c */
[----:B------:R-:W-:-:S13]  /*dd70*/  ISETP.GT.AND P4, PT, R0, 0xc0, P5 ;  /* 0x000000c00000780c */ /* 0x000fda0002f84270 */
[----:B------:R-:W2:Y:S01]  /*dd80*/  @P4 LDG.E.LTC128B.U16 R217, desc[UR12][R228.64] ;  /* 0x0000000ce4d94981 */ /* 0x000ea2000c1e1520 */
[----:B------:R-:W-:Y:S01]  /*dd90*/  IMAD.U32 R7, RZ, RZ, UR18 ;  /* 0x00000012ff077e24 */ /* 0x000fe2000f8e00ff */
[----:B------:R-:W-:Y:S01]  /*dda0*/  UIMAD UR9, UR19, 0x180, URZ ;  /* 0x00000180130978a4 */ /* 0x000fe2000f8e023f */
[----:B------:R-:W-:Y:S02]  /*ddb0*/  BSSY B0, `(.L_x_399) ;  /* 0x000000d000007945 */ /* 0x000fe40003800000 */
[----:B------:R-:W-:-:S04]  /*ddc0*/  IMAD.WIDE.U32 R4, R7, 0x180, R4 ;  /* 0x0000018007047825 */ /* 0x000fc800078e0004 */
[----:B------:R-:W-:Y:S02]  /*ddd0*/  VIADD R7, R5, UR9 ;  /* 0x0000000905077c36 */ /* 0x000fe40008000000 */
[----:B-1----:R-:W-:Y:S02]  /*dde0*/  @P4 IMAD.MOV.U32 R6, RZ, RZ, R4 ;  /* 0x000000ffff064224 */ /* 0x002fe400078e0004 */
        /* <DEDUP_REMOVED lines=9> */
.L_x_400:
[----:B------:R-:W-:Y:S05]  /*de80*/  BSYNC B0 ;  /* 0x0000000000007941 */ /* 0x000fea0003800000 */
.L_x_399:
[----:B-----5:R-:W-:Y:S01]  /*de90*/  HADD2.F32 R3, -RZ, R217.H0_H0 ;  /* 0x200000d9ff037230 */ /* 0x020fe20000004100 */
[----:B------:R-:W-:Y:S01]  /*dea0*/  ISETP.GT.AND P5, PT, R0, 0xc8, P5 ;  /* 0x000000c80000780c */ /* 0x000fe20002fa4270 */
[----:B------:R-:W-:Y:S01]  /*deb0*/  @P4 IMAD.MOV.U32 R12, RZ, RZ, R4 ;  /* 0x000000ffff0c4224 */ /* 0x000fe200078e0004 */
[----:B------:R-:W-:Y:S01]  /*dec0*/  BSSY B0, `(.L_x_401) ;  /* 0x000000e000007945 */ /* 0x000fe20003800000 */
[----:B------:R-:W-:Y:S02]  /*ded0*/  @P4 IMAD.MOV.U32 R13, RZ, RZ, R7 ;  /* 0x000000ffff0d4224 */ /* 0x000fe400078e0007 */
[----:B------:R-:W-:Y:S01]  /*dee0*/  FMUL R6, R3, UR17 ;  /* 0x0000001103067c20 */ /* 0x000fe20008400000 */
[----:B------:R-:W-:-:S03]  /*def0*/  VIADD R9, R5, UR9 ;  /* 0x0000000905097c36 */ /* 0x000fc60008000000 */
[----:B------:R-:W-:-:S05]  /*df00*/  FFMA R6, R25, UR16, R6 ;  /* 0x0000001019067c23 */ /* 0x000fca0008000006 */
[----:B------:R-:W-:-:S04]  /*df10*/  F2FP.F16.F32.PACK_AB R6, RZ, R6 ;  /* 0x00000006ff06723e */ /* 0x000fc800000000ff */
[----:B------:R-:W-:-:S05]  /*df20*/  PRMT R3, R6, 0x7610, R3 ;  /* 0x0000761006037816 */ /* 0x000fca0000000003 */
[----:B------:R2:W-:Y:S01]  /*df30*/  @P4 STG.E.U16 desc[UR12][R12.64+0x2], R3 ;  /* 0x000002030c004986 */ /* 0x0005e2000c10150c */
[----:B------:R-:W-:-:S04]  /*df40*/  IADD3 R10, P4, R4, UR25, RZ ;  /* 0x00000019040a7c10 */ /* 0x000fc8000ff9e0ff */
[----:B------:R-:W-:Y:S02]  /*df50*/  IADD3.X R11, R7, UR8, RZ, P4, !PT ;  /* 0x00000008070b7c10 */ /* 0x000fe4000a7fe4ff */
[----:B------:R-:W-:-:S04]  /*df60*/  IADD3 R6, P4, R4, UR25, RZ ;  /* 0x0000001904067c10 */ /* 0x000fc8000ff9e0ff */
[----:B------:R-:W-:Y:S01]  /*df70*/  IADD3.X R7, R9, UR8, RZ, P4, !PT ;  /* 0x0000000809077c10 */ /* 0x000fe2000a7fe4ff */
[----:B--2---:R-:W-:Y:S08]  /*df80*/  @!P5 BRA `(.L_x_402) ;  /* 0x000000000004d947 */ /* 0x004ff00003800000 */
[----:B------:R2:W5:Y:S02]  /*df90*/  LDG.E.LTC128B.U16 R217, desc[UR12][R14.64] ;  /* 0x0000000c0ed97981 */ /* 0x000564000c1e1520 */
.L_x_402:
[----:B------:R-:W-:Y:S05]  /*dfa0*/  BSYNC B0 ;  /* 0x0000000000007941 */ /* 0x000fea0003800000 */
.L_x_401:
[----:B-----5:R-:W-:Y:S01]  /*dfb0*/  HADD2.F32 R3, -RZ, R217.H0_H0 ;  /* 0x200000d9ff037230 */ /* 0x020fe20000004100 */
[----:B------:R-:W-:Y:S01]  /*dfc0*/  LOP3.LUT P4, RZ, R2, 0x2, RZ, 0xc0, !PT ;  /* 0x0000000202ff7812 */ /* 0x000fe2000788c0ff */
[----:B------:R-:W-:Y:S03]  /*dfd0*/  BSSY B0, `(.L_x_403) ;  /* 0x0000008000007945 */ /* 0x000fe60003800000 */
[----:B------:R-:W-:Y:S01]  /*dfe0*/  FMUL R3, R3, UR17 ;  /* 0x0000001103037c20 */ /* 0x000fe20008400000 */
[----:B------:R-:W-:-:S03]  /*dff0*/  ISETP.GT.AND P4, PT, R0, 0xc8, P4 ;  /* 0x000000c80000780c */ /* 0x000fc60002784270 */
[----:B------:R-:W-:-:S05]  /*e000*/  FFMA R3, R26, UR16, R3 ;  /* 0x000000101a037c23 */ /* 0x000fca0008000003 */
[----:B------:R-:W-:-:S05]  /*e010*/  F2FP.F16.F32.PACK_AB R3, RZ, R3 ;  /* 0x00000003ff03723e */ /* 0x000fca00000000ff */
[----:B------:R0:W-:Y:S01]  /*e020*/  @P5 STG.E.U16 desc[UR12][R10.64], R3 ;  /* 0x000000030a005986 */ /* 0x0001e2000c10150c */
[----:B------:R-:W-:Y:S05]  /*e030*/  @!P4 BRA `(.L_x_404) ;  /* 0x000000000004c947 */ /* 0x000fea0003800000 */
[----:B------:R0:W5:Y:S02]  /*e040*/  LDG.E.LTC128B.U16 R217, desc[UR12][R22.64+0x2] ;  /* 0x0000020c16d97981 */ /* 0x000164000c1e1520 */
.L_x_404:
[----:B------:R-:W-:Y:S05]  /*e050*/  BSYNC B0 ;  /* 0x0000000000007941 */ /* 0x000fea0003800000 */
.L_x_403:
[----:B0----5:R-:W-:Y:S01]  /*e060*/  HADD2.F32 R3, -RZ, R217.H0_H0 ;  /* 0x200000d9ff037230 */ /* 0x021fe20000004100 */
[----:B------:R-:W-:Y:S01]  /*e070*/  LOP3.LUT P5, RZ, R2, 0x4, RZ, 0xc0, !PT ;  /* 0x0000000402ff7812 */ /* 0x000fe200078ac0ff */
[----:B------:R-:W-:Y:S03]  /*e080*/  BSSY B0, `(.L_x_405) ;  /* 0x0000009000007945 */ /* 0x000fe60003800000 */
[----:B------:R-:W-:-:S04]  /*e090*/  FMUL R10, R3, UR17 ;  /* 0x00000011030a7c20 */ /* 0x000fc80008400000 */
[----:B------:R-:W-:-:S05]  /*e0a0*/  FFMA R10, R27, UR16, R10 ;  /* 0x000000101b0a7c23 */ /* 0x000fca000800000a */
[----:B------:R-:W-:Y:S01]  /*e0b0*/  F2FP.F16.F32.PACK_AB R3, RZ, R10 ;  /* 0x0000000aff03723e */ /* 0x000fe200000000ff */
[----:B------:R-:W-:-:S05]  /*e0c0*/  VIADD R10, R4, UR25 ;  /* 0x00000019040a7c36 */ /* 0x000fca0008000000 */
[----:B------:R0:W-:Y:S01]  /*e0d0*/  @P4 STG.E.U16 desc[UR12][R10.64+0x2], R3 ;  /* 0x000002030a004986 */ /* 0x0001e2000c10150c */
[----:B------:R-:W-:-:S13]  /*e0e0*/  ISETP.GT.AND P4, PT, R0, 0xc0, P5 ;  /* 0x000000c00000780c */ /* 0x000fda0002f84270 */
[----:B0-----:R-:W-:Y:S05]  /*e0f0*/  @!P4 BRA `(.L_x_406) ;  /* 0x000000000004c947 */ /* 0x001fea0003800000 */
[----:B------:R0:W5:Y:S02]  /*e100*/  LDG.E.LTC128B.U16 R217, desc[UR12][R222.64+0x10] ;  /* 0x0000100cded97981 */ /* 0x000164000c1e1520 */
.L_x_406:
[----:B------:R-:W-:Y:S05]  /*e110*/  BSYNC B0 ;  /* 0x0000000000007941 */ /* 0x000fea0003800000 */
.L_x_405:
[----:B-----5:R-:W-:Y:S01]  /*e120*/  HADD2.F32 R3, -RZ, R217.H0_H0 ;  /* 0x200000d9ff037230 */ /* 0x020fe20000004100 */
[----:B------:R-:W-:Y:S01]  /*e130*/  LOP3.LUT P5, RZ, R2, 0x8, RZ, 0xc0, !PT ;  /* 0x0000000802ff7812 */ /* 0x000fe200078ac0ff */
        /* <DEDUP_REMOVED lines=9> */
.L_x_408:
[----:B------:R-:W-:Y:S05]  /*e1d0*/  BSYNC B0 ;  /* 0x0000000000007941 */ /* 0x000fea0003800000 */
.L_x_407:
        /* <DEDUP_REMOVED lines=13> */
.L_x_410:
[----:B------:R-:W-:Y:S05]  /*e2b0*/  BSYNC B0 ;  /* 0x0000000000007941 */ /* 0x000fea0003800000 */
.L_x_409:
        /* <DEDUP_REMOVED lines=9> */
.L_x_412:
[----:B------:R-:W-:Y:S05]  /*e350*/  BSYNC B0 ;  /* 0x0000000000007941 */ /* 0x000fea0003800000 */
.L_x_411:
[----:B-----5:R-:W-:Y:S01]  /*e360*/  HADD2.F32 R3, -RZ, R217.H0_H0 ;  /* 0x200000d9ff037230 */ /* 0x020fe20000004100 */
[----:B------:R-:W-:Y:S01]  /*e370*/  LOP3.LUT P5, RZ, R2, 0x10, RZ, 0xc0, !PT ;  /* 0x0000001002ff7812 */ /* 0x000fe200078ac0ff */
[----:B------:R-:W-:Y:S01]  /*e380*/  @P4 IMAD.MOV.U32 R11, RZ, RZ, R7 ;  /* 0x000000ffff0b4224 */ /* 0x000fe200078e0007 */
[----:B------:R-:W-:Y:S02]  /*e390*/  BSSY B0, `(.L_x_413) ;  /* 0x0000009000007945 */ /* 0x000fe40003800000 */
        /* <DEDUP_REMOVED lines=8> */
.L_x_414:
[----:B------:R-:W-:Y:S05]  /*e420*/  BSYNC B0 ;  /* 0x0000000000007941 */ /* 0x000fea0003800000 */
.L_x_413:
[----:B-----5:R-:W-:Y:S01]  /*e430*/  HADD2.F32 R3, -RZ, R217.H0_H0 ;  /* 0x200000d9ff037230 */ /* 0x020fe20000004100 */
[----:B------:R-:W-:Y:S01]  /*e440*/  LOP3.LUT P5, RZ, R2, 0x400000, RZ, 0xc0, !PT ;  /* 0x0040000002ff7812 */ /* 0x000fe200078ac0ff */
[----:B------:R-:W-:Y:S01]  /*e450*/  @P4 IMAD.MOV.U32 R10, RZ, RZ, R4 ;  /* 0x000000ffff0a4224 */ /* 0x000fe200078e0004 */
[----:B------:R-:W-:Y:S01]  /*e460*/  BSSY B0, `(.L_x_415) ;  /* 0x0000009000007945 */ /* 0x000fe20003800000 */
        /* <DEDUP_REMOVED lines=8> */
.L_x_416:
[----:B------:R-:W-:Y:S05]  /*e4f0*/  BSYNC B0 ;  /* 0x0000000000007941 */ /* 0x000fea0003800000 */
.L_x_415:
        /* <DEDUP_REMOVED lines=13> */
.L_x_418:
[----:B------:R-:W-:Y:S05]  /*e5d0*/  BSYNC B0 ;  /* 0x0000000000007941 */ /* 0x000fea0003800000 */
.L_x_417:
[----:B-----5:R-:W-:Y:S01]  /*e5e0*/  HADD2.F32 R3, -RZ, R217.H0_H0 ;  /* 0x200000d9ff037230 */ /* 0x020fe20000004100 */
[----:B------:R-:W-:Y:S01]  /*e5f0*/  BSSY B0, `(.L_x_419) ;  /* 0x000000a000007945 */ /* 0x000fe20003800000 */
[----:B------:R-:W-:Y:S02]  /*e600*/  VIADD R10, R4, UR25 ;  /* 0x00000019040a7c36 */ /* 0x000fe40008000000 */
        /* <DEDUP_REMOVED lines=8> */
.L_x_420:
[----:B------:R-:W-:Y:S05]  /*e690*/  BSYNC B0 ;  /* 0x0000000000007941 */ /* 0x000fea0003800000 */
.L_x_419:
        /* <DEDUP_REMOVED lines=12> */
.L_x_422:
[----:B------:R-:W-:Y:S05]  /*e760*/  BSYNC B0 ;  /* 0x0000000000007941 */ /* 0x000fea0003800000 */
.L_x_421:
        /* <DEDUP_REMOVED lines=12> */
.L_x_424:
[----:B------:R-:W-:Y:S05]  /*e830*/  BSYNC B0 ;  /* 0x0000000000007941 */ /* 0x000fea0003800000 */
.L_x_423:
        /* <DEDUP_REMOVED lines=13> */
.L_x_426:
[----:B------:R-:W-:Y:S05]  /*e910*/  BSYNC B0 ;  /* 0x0000000000007941 */ /* 0x000fea0003800000 */
.L_x_425:
        /* <DEDUP_REMOVED lines=11> */
.L_x_428:
[----:B------:R-:W-:Y:S05]  /*e9d0*/  BSYNC B0 ;  /* 0x0000000000007941 */ /* 0x000fea0003800000 */
.L_x_427:
        /* <DEDUP_REMOVED lines=12> */
.L_x_430:
[----:B------:R-:W-:Y:S05]  /*eaa0*/  BSYNC B0 ;  /* 0x0000000000007941 */ /* 0x000fea0003800000 */
.L_x_429:
        /* <DEDUP_REMOVED lines=12> */
.L_x_432:
[----:B------:R-:W-:Y:S05]  /*eb70*/  BSYNC B0 ;  /* 0x0000000000007941 */ /* 0x000fea0003800000 */
.L_x_431:
        /* <DEDUP_REMOVED lines=13> */
.L_x_434:
[----:B------:R-:W-:Y:S05]  /*ec50*/  BSYNC B0 ;  /* 0x0000000000007941 */ /* 0x000fea0003800000 */
.L_x_433:
        /* <DEDUP_REMOVED lines=11> */
.L_x_436:
[----:B------:R-:W-:Y:S05]  /*ed10*/  BSYNC B0 ;  /* 0x0000000000007941 */ /* 0x000fea0003800000 */
.L_x_435:
        /* <DEDUP_REMOVED lines=12> */
.L_x_438:
[----:B------:R-:W-:Y:S05]  /*ede0*/  BSYNC B0 ;  /* 0x0000000000007941 */ /* 0x000fea0003800000 */
.L_x_437:
        /* <DEDUP_REMOVED lines=12> */
.L_x_440:
[----:B------:R-:W-:Y:S05]  /*eeb0*/  BSYNC B0 ;  /* 0x0000000000007941 */ /* 0x000fea0003800000 */
.L_x_439:
        /* <DEDUP_REMOVED lines=13> */
.L_x_442:
[----:B------:R-:W-:Y:S05]  /*ef90*/  BSYNC B0 ;  /* 0x0000000000007941 */ /* 0x000fea0003800000 */
.L_x_441:
        /* <DEDUP_REMOVED lines=11> */
.L_x_444:
[----:B------:R-:W-:Y:S05]  /*f050*/  BSYNC B0 ;  /* 0x0000000000007941 */ /* 0x000fea0003800000 */
.L_x_443:
        /* <DEDUP_REMOVED lines=12> */
.L_x_446:
[----:B------:R-:W-:Y:S05]  /*f120*/  BSYNC B0 ;  /* 0x0000000000007941 */ /* 0x000fea0003800000 */
.L_x_445:
        /* <DEDUP_REMOVED lines=12> */
.L_x_448:
[----:B------:R-:W-:Y:S05]  /*f1f0*/  BSYNC B0 ;  /* 0x0000000000007941 */ /* 0x000fea0003800000 */
.L_x_447:
        /* <DEDUP_REMOVED lines=13> */
.L_x_450:
[----:B------:R-:W-:Y:S05]  /*f2d0*/  BSYNC B0 ;  /* 0x0000000000007941 */ /* 0x000fea0003800000 */
.L_x_449:
        /* <DEDUP_REMOVED lines=11> */
.L_x_452:
[----:B------:R-:W-:Y:S05]  /*f390*/  BSYNC B0 ;  /* 0x0000000000007941 */ /* 0x000fea0003800000 */
.L_x_451:
        /* <DEDUP_REMOVED lines=12> */
.L_x_454:
[----:B------:R-:W-:Y:S05]  /*f460*/  BSYNC B0 ;  /* 0x0000000000007941 */ /* 0x000fea0003800000 */
.L_x_453:
        /* <DEDUP_REMOVED lines=12> */
.L_x_456:
[----:B------:R-:W-:Y:S05]  /*f530*/  BSYNC B0 ;  /* 0x0000000000007941 */ /* 0x000fea0003800000 */
.L_x_455:
        /* <DEDUP_REMOVED lines=13> */
.L_x_458:
[----:B------:R-:W-:Y:S05]  /*f610*/  BSYNC B0 ;  /* 0x0000000000007941 */ /* 0x000fea0003800000 */
.L_x_457:
        /* <DEDUP_REMOVED lines=11> */
.L_x_460:
[----:B------:R-:W-:Y:S05]  /*f6d0*/  BSYNC B0 ;  /* 0x0000000000007941 */ /* 0x000fea0003800000 */
.L_x_459:
        /* <DEDUP_REMOVED lines=12> */
.L_x_462:
[----:B------:R-:W-:Y:S05]  /*f7a0*/  BSYNC B0 ;  /* 0x0000000000007941 */ /* 0x000fea0003800000 */
.L_x_461:
        /* <DEDUP_REMOVED lines=12> */
.L_x_464:
[----:B------:R-:W-:Y:S05]  /*f870*/  BSYNC B0 ;  /* 0x0000000000007941 */ /* 0x000fea0003800000 */
.L_x_463:
        /* <DEDUP_REMOVED lines=13> */
.L_x_466:
[----:B------:R-:W-:Y:S05]  /*f950*/  BSYNC B0 ;  /* 0x0000000000007941 */ /* 0x000fea0003800000 */
.L_x_465:
        /* <DEDUP_REMOVED lines=11> */
.L_x_468:
[----:B------:R-:W-:Y:S05]  /*fa10*/  BSYNC B0 ;  /* 0x0000000000007941 */ /* 0x000fea0003800000 */
.L_x_467:
        /* <DEDUP_REMOVED lines=12> */
.L_x_470:
[----:B------:R-:W-:Y:S05]  /*fae0*/  BSYNC B0 ;  /* 0x0000000000007941 */ /* 0x000fea0003800000 */
.L_x_469:
        /* <DEDUP_REMOVED lines=12> */
.L_x_472:
[----:B------:R-:W-:Y:S05]  /*fbb0*/  BSYNC B0 ;  /* 0x0000000000007941 */ /* 0x000fea0003800000 */
.L_x_471:
        /* <DEDUP_REMOVED lines=13> */
.L_x_474:
[----:B------:R-:W-:Y:S05]  /*fc90*/  BSYNC B0 ;  /* 0x0000000000007941 */ /* 0x000fea0003800000 */
.L_x_473:
        /* <DEDUP_REMOVED lines=11> */
.L_x_476:
[----:B------:R-:W-:Y:S05]  /*fd50*/  BSYNC B0 ;  /* 0x0000000000007941 */ /* 0x000fea0003800000 */
.L_x_475:
        /* <DEDUP_REMOVED lines=12> */
.L_x_478:
[----:B------:R-:W-:Y:S05]  /*fe20*/  BSYNC B0 ;  /* 0x0000000000007941 */ /* 0x000fea0003800000 */
.L_x_477:
        /* <DEDUP_REMOVED lines=12> */
.L_x_480:
[----:B------:R-:W-:Y:S05]  /*fef0*/  BSYNC B0 ;  /* 0x0000000000007941 */ /* 0x000fea0003800000 */
.L_x_479:
        /* <DEDUP_REMOVED lines=13> */
.L_x_482:
[----:B------:R-:W-:Y:S05]  /*ffd0*/  BSYNC B0 ;  /* 0x0000000000007941 */ /* 0x000fea0003800000 */
.L_x_481:
        /* <DEDUP_REMOVED lines=11> */
.L_x_484:
[----:B------:R-:W-:Y:S05]  /*10090*/  BSYNC B0 ;  /* 0x0000000000007941 */ /* 0x000fea0003800000 */
.L_x_483:
        /* <DEDUP_REMOVED lines=12> */
.L_x_486:
[----:B------:R-:W-:Y:S05]  /*10160*/  BSYNC B0 ;  /* 0x0000000000007941 */ /* 0x000fea0003800000 */
.L_x_485:
        /* <DEDUP_REMOVED lines=12> */
.L_x_488:
[----:B------:R-:W-:Y:S05]  /*10230*/  BSYNC B0 ;  /* 0x0000000000007941 */ /* 0x000fea0003800000 */
.L_x_487:
        /* <DEDUP_REMOVED lines=13> */
.L_x_490:
[----:B------:R-:W-:Y:S05]  /*10310*/  BSYNC B0 ;  /* 0x0000000000007941 */ /* 0x000fea0003800000 */
.L_x_489:
        /* <DEDUP_REMOVED lines=11> */
.L_x_492:
[----:B------:R-:W-:Y:S05]  /*103d0*/  BSYNC B0 ;  /* 0x0000000000007941 */ /* 0x000fea0003800000 */
.L_x_491:
        /* <DEDUP_REMOVED lines=12> */
.L_x_494:
[----:B------:R-:W-:Y:S05]  /*104a0*/  BSYNC B0 ;  /* 0x0000000000007941 */ /* 0x000fea0003800000 */
.L_x_493:
        /* <DEDUP_REMOVED lines=12> */
.L_x_496:
[----:B------:R-:W-:Y:S05]  /*10570*/  BSYNC B0 ;  /* 0x0000000000007941 */ /* 0x000fea0003800000 */
.L_x_495:
        /* <DEDUP_REMOVED lines=13> */
.L_x_498:
[----:B------:R-:W-:Y:S05]  /*10650*/  BSYNC B0 ;  /* 0x0000000000007941 */ /* 0x000fea0003800000 */
.L_x_497:
        /* <DEDUP_REMOVED lines=11> */
.L_x_500:
[----:B------:R-:W-:Y:S05]  /*10710*/  BSYNC B0 ;  /* 0x0000000000007941 */ /* 0x000fea0003800000 */
.L_x_499:
[----:B------:R-:W-:Y:S01]  /*10720*/  LOP3.LUT P5, RZ, R2, 0x20, RZ, 0xc0, !PT ;  /* 0x0000002002ff7812 */ /* 0x000fe200078ac0ff */
[----:B-----5:R-:W-:Y:S01]  /*10730*/  HADD2.F32 R2, -RZ, R217.H0_H0 ;  /* 0x200000d9ff027230 */ /* 0x020fe20000004100 */
[----:B------:R-:W-:Y:S04]  /*10740*/  BSSY B0, `(.L_x_501) ;  /* 0x000000b000007945 */ /* 0x000fe80003800000 */
[----:B------:R-:W-:-:S04]  /*10750*/  FMUL R2, R2, UR17 ;  /* 0x0000001102027c20 */ /* 0x000fc80008400000 */
[----:B------:R-:W-:-:S05]  /*10760*/  FFMA R2, R75, UR16, R2 ;  /* 0x000000104b027c23 */ /* 0x000fca0008000002 */
[----:B------:R-:W-:Y:S01]  /*10770*/  F2FP.F16.F32.PACK_AB R3, RZ, R2 ;  /* 0x00000002ff03723e */ /* 0x000fe200000000ff */
[----:B------:R-:W-:-:S03]  /*10780*/  VIADD R2, R4, UR25 ;  /* 0x0000001904027c36 */ /* 0x000fc60008000000 */
[----:B------:R-:W-:Y:S01]  /*10790*/  PRMT R10, R3, 0x7610, R10 ;  /* 0x00007610030a7816 */ /* 0x000fe2000000000a */
[----:B------:R-:W-:-:S05]  /*107a0*/  @P4 IMAD.MOV.U32 R3, RZ, RZ, R7 ;  /* 0x000000ffff034224 */ /* 0x000fca00078e0007 */
[----:B------:R0:W-:Y:S01]  /*107b0*/  @P4 STG.E.U16 desc[UR12][R2.64+0xc2], R10 ;  /* 0x0000c20a02004986 */ /* 0x0001e2000c10150c */
[----:B------:R-:W-:-:S13]  /*107c0*/  ISETP.GT.AND P4, PT, R0, 0xc0, P5 ;  /* 0x000000c00000780c */ /* 0x000fda0002f84270 */
[----:B0-----:R-:W-:Y:S05]  /*107d0*/  @!P4 BRA `(.L_x_502) ;  /* 0x000000000004c947 */ /* 0x001fea0003800000 */
[----:B------:R0:W5:Y:S02]  /*107e0*/  LDG.E.LTC128B.U16 R217, desc[UR12][R222.64+0xd0] ;  /* 0x0000d00cded97981 */ /* 0x000164000c1e1520 */
.L_x_502:
[----:B------:R-:W-:Y:S05]  /*107f0*/  BSYNC B0 ;  /* 0x0000000000007941 */ /* 0x000fea0003800000 */
.L_x_501:
[----:B-----5:R-:W-:Y:S01]  /*10800*/  HADD2.F32 R2, -RZ, R217.H0_H0 ;  /* 0x200000d9ff027230 */ /* 0x020fe20000004100 */
[----:B------:R-:W-:Y:S04]  /*10810*/  BSSY B0, `(.L_x_503) ;  /* 0x000000b000007945 */ /* 0x000fe80003800000 */
[----:B------:R-:W-:Y:S01]  /*10820*/  FMUL R3, R2, UR17 ;  /* 0x0000001102037c20 */ /* 0x000fe20008400000 */
[----:B------:R-:W-:-:S03]  /*10830*/  @P4 IMAD.MOV.U32 R2, RZ, RZ, R4 ;  /* 0x000000ffff024224 */ /* 0x000fc600078e0004 */
        /* <DEDUP_REMOVED lines=8> */
.L_x_504:
[----:B------:R-:W-:Y:S05]  /*108c0*/  BSYNC B0 ;  /* 0x0000000000007941 */ /* 0x000fea0003800000 */
.L_x_503:
[----:B-----5:R-:W-:Y:S01]  /*108d0*/  HADD2.F32 R2, -RZ, R217.H0_H0 ;  /* 0x200000d9ff027230 */ /* 0x020fe20000004100 */
[----:B------:R-:W-:Y:S01]  /*108e0*/  ISETP.GT.AND P5, PT, R0, 0xc8, P5 ;  /* 0x000000c80000780c */ /* 0x000fe20002fa4270 */
[----:B------:R-:W-:Y:S01]  /*108f0*/  @P4 IMAD.MOV.U32 R3, RZ, RZ, R9 ;  /* 0x000000ffff034224 */ /* 0x000fe200078e0009 */
[----:B------:R-:W-:Y:S02]  /*10900*/  BSSY B0, `(.L_x_505) ;  /* 0x0000009000007945 */ /* 0x000fe40003800000 */
[----:B------:R-:W-:-:S04]  /*10910*/  FMUL R2, R2, UR17 ;  /* 0x0000001102027c20 */ /* 0x000fc80008400000 */
[----:B------:R-:W-:-:S05]  /*10920*/  FFMA R2, R77, UR16, R2 ;  /* 0x000000104d027c23 */ /* 0x000fca0008000002 */
[----:B------:R-:W-:-:S04]  /*10930*/  F2FP.F16.F32.PACK_AB R2, RZ, R2 ;  /* 0x00000002ff02723e */ /* 0x000fc800000000ff */
[----:B------:R-:W-:Y:S01]  /*10940*/  PRMT R10, R2, 0x7610, R10 ;  /* 0x00007610020a7816 */ /* 0x000fe2000000000a */
[----:B------:R-:W-:-:S05]  /*10950*/  @P4 IMAD.MOV.U32 R2, RZ, RZ, R4 ;  /* 0x000000ffff024224 */ /* 0x000fca00078e0004 */
[----:B------:R0:W-:Y:S01]  /*10960*/  @P4 STG.E.U16 desc[UR12][R2.64+0xd2], R10 ;  /* 0x0000d20a02004986 */ /* 0x0001e2000c10150c */
[----:B------:R-:W-:Y:S05]  /*10970*/  @!P5 BRA `(.L_x_506) ;  /* 0x000000000004d947 */ /* 0x000fea0003800000 */
[----:B------:R0:W5:Y:S02]  /*10980*/  LDG.E.LTC128B.U16 R217, desc[UR12][R22.64+0xd0] ;  /* 0x0000d00c16d97981 */ /* 0x000164000c1e1520 */
.L_x_506:
[----:B------:R-:W-:Y:S05]  /*10990*/  BSYNC B0 ;  /* 0x0000000000007941 */ /* 0x000fea0003800000 */
.L_x_505:
[----:B0----5:R-:W-:Y:S01]  /*109a0*/  HADD2.F32 R2, -RZ, R217.H0_H0 ;  /* 0x200000d9ff027230 */ /* 0x021fe20000004100 */
[----:B------:R-:W-:Y:S01]  /*109b0*/  ISETP.GT.AND P4, PT, R0, 0xc8, P6 ;  /* 0x000000c80000780c */ /* 0x000fe20003784270 */
[----:B------:R-:W-:Y:S03]  /*109c0*/  BSSY B0, `(.L_x_507) ;  /* 0x000000a000007945 */ /* 0x000fe60003800000 */
[----:B------:R-:W-:Y:S01]  /*109d0*/  FMUL R3, R2, UR17 ;  /* 0x0000001102037c20 */ /* 0x000fe20008400000 */
[----:B------:R-:W-:-:S03]  /*109e0*/  VIADD R2, R4, UR25 ;  /* 0x0000001904027c36 */ /* 0x000fc60008000000 */
[----:B------:R-:W-:-:S05]  /*109f0*/  FFMA R3, R78, UR16, R3 ;  /* 0x000000104e037c23 */ /* 0x000fca0008000003 */
[----:B------:R-:W-:-:S04]  /*10a00*/  F2FP.F16.F32.PACK_AB R3, RZ, R3 ;  /* 0x00000003ff03723e */ /* 0x000fc800000000ff */
[----:B------:R-:W-:Y:S01]  /*10a10*/  PRMT R10, R3, 0x7610, R10 ;  /* 0x00007610030a7816 */ /* 0x000fe2000000000a */
[----:B------:R-:W-:-:S05]  /*10a20*/  @P5 IMAD.MOV.U32 R3, RZ, RZ, R7 ;  /* 0x000000ffff035224 */ /* 0x000fca00078e0007 */
[----:B------:R0:W-:Y:S01]  /*10a30*/  @P5 STG.E.U16 desc[UR12][R2.64+0xd0], R10 ;  /* 0x0000d00a02005986 */ /* 0x0001e2000c10150c */
[----:B------:R-:W-:Y:S05]  /*10a40*/  @!P4 BRA `(.L_x_508) ;  /* 0x000000000004c947 */ /* 0x000fea0003800000 */
[----:B------:R0:W5:Y:S02]  /*10a50*/  LDG.E.LTC128B.U16 R217, desc[UR12][R22.64+0xd2] ;  /* 0x0000d20c16d97981 */ /* 0x000164000c1e1520 */
.L_x_508:
[----:B------:R-:W-:Y:S05]  /*10a60*/  BSYNC B0 ;  /* 0x0000000000007941 */ /* 0x000fea0003800000 */
.L_x_507:
[----:B0----5:R-:W-:Y:S01]  /*10a70*/  HADD2.F32 R2, -RZ, R217.H0_H0 ;  /* 0x200000d9ff027230 */ /* 0x021fe20000004100 */
[----:B------:R-:W-:Y:S01]  /*10a80*/  ISETP.GT.AND P5, PT, R0, 0xc0, P3 ;  /* 0x000000c00000780c */ /* 0x000fe20001fa4270 */
[----:B------:R-:W-:Y:S03]  /*10a90*/  BSSY B0, `(.L_x_509) ;  /* 0x000000a000007945 */ /* 0x000fe60003800000 */
[----:B------:R-:W-:-:S04]  /*10aa0*/  FMUL R2, R2, UR17 ;  /* 0x0000001102027c20 */ /* 0x000fc80008400000 */
[----:B------:R-:W-:-:S05]  /*10ab0*/  FFMA R2, R79, UR16, R2 ;  /* 0x000000104f027c23 */ /* 0x000fca0008000002 */
[----:B------:R-:W-:Y:S01]  /*10ac0*/  F2FP.F16.F32.PACK_AB R3, RZ, R2 ;  /* 0x00000002ff03723e */ /* 0x000fe200000000ff */
[----:B------:R-:W-:-:S03]  /*10ad0*/  VIADD R2, R4, UR25 ;  /* 0x0000001904027c36 */ /* 0x000fc60008000000 */
[----:B------:R-:W-:Y:S01]  /*10ae0*/  PRMT R10, R3, 0x7610, R10 ;  /* 0x00007610030a7816 */ /* 0x000fe2000000000a */
[----:B------:R-:W-:-:S05]  /*10af0*/  @P4 IMAD.MOV.U32 R3, RZ, RZ, R7 ;  /* 0x000000ffff034224 */ /* 0x000fca00078e0007 */
[----:B------:R0:W-:Y:S01]  /*10b00*/  @P4 STG.E.U16 desc[UR12][R2.64+0xd2], R10 ;  /* 0x0000d20a02004986 */ /* 0x0001e2000c10150c */
[----:B------:R-:W-:Y:S05]  /*10b10*/  @!P5 BRA `(.L_x_510) ;  /* 0x000000000004d947 */ /* 0x000fea0003800000 */
[----:B------:R0:W5:Y:S02]  /*10b20*/  LDG.E.LTC128B.U16 R217, desc[UR12][R222.64+0xe0] ;  /* 0x0000e00cded97981 */ /* 0x000164000c1e1520 */
.L_x_510:
[----:B------:R-:W-:Y:S05]  /*10b30*/  BSYNC B0 ;  /* 0x0000000000007941 */ /* 0x000fea0003800000 */
.L_x_509:
[----:B0----5:R-:W-:Y:S01]  /*10b40*/  HADD2.F32 R2, -RZ, R217.H0_H0 ;  /* 0x200000d9ff027230 */ /* 0x021fe20000004100 */
[----:B------:R-:W-:Y:S01]  /*10b50*/  ISETP.GT.AND P4, PT, R0, 0xc0, P2 ;  /* 0x000000c00000780c */ /* 0x000fe20001784270 */
[----:B------:R-:W-:Y:S03]  /*10b60*/  BSSY B0, `(.L_x_511) ;  /* 0x000000a000007945 */ /* 0x000fe60003800000 */
[----:B------:R-:W-:Y:S01]  /*10b70*/  FMUL R3, R2, UR17 ;  /* 0x0000001102037c20 */ /* 0x000fe20008400000 */
[----:B------:R-:W-:-:S03]  /*10b80*/  @P5 IMAD.MOV.U32 R2, RZ, RZ, R4 ;  /* 0x000000ffff025224 */ /* 0x000fc600078e0004 */
[----:B------:R-:W-:-:S05]  /*10b90*/  FFMA R3, R80, UR16, R3 ;  /* 0x0000001050037c23 */ /* 0x000fca0008000003 */
[----:B------:R-:W-:-:S04]  /*10ba0*/  F2FP.F16.F32.PACK_AB R3, RZ, R3 ;  /* 0x00000003ff03723e */ /* 0x000fc800000000ff */
[----:B------:R-:W-:Y:S01]  /*10bb0*/  PRMT R10, R3, 0x7610, R10 ;  /* 0x00007610030a7816 */ /* 0x000fe2000000000a */
[----:B------:R-:W-:-:S05]  /*10bc0*/  @P5 IMAD.MOV.U32 R3, RZ, RZ, R9 ;  /* 0x000000ffff035224 */ /* 0x000fca00078e0009 */
[----:B------:R0:W-:Y:S01]  /*10bd0*/  @P5 STG.E.U16 desc[UR12][R2.64+0xe0], R10 ;  /* 0x0000e00a02005986 */ /* 0x0001e2000c10150c */
[----:B------:R-:W-:Y:S05]  /*10be0*/  @!P4 BRA `(.L_x_512) ;  /* 0x000000000004c947 */ /* 0x000fea0003800000 */
[----:B------:R0:W5:Y:S02]  /*10bf0*/  LDG.E.LTC128B.U16 R217, desc[UR12][R222.64+0xe2] ;  /* 0x0000e20cded97981 */ /* 0x000164000c1e1520 */
.L_x_512:
[----:B------:R-:W-:Y:S05]  /*10c00*/  BSYNC B0 ;  /* 0x0000000000007941 */ /* 0x000fea0003800000 */
.L_x_511:
[----:B0----5:R-:W-:Y:S01]  /*10c10*/  HADD2.F32 R2, -RZ, R217.H0_H0 ;  /* 0x200000d9ff027230 */ /* 0x021fe20000004100 */
        /* <DEDUP_REMOVED lines=11> */
.L_x_514:
[----:B------:R-:W-:Y:S05]  /*10cd0*/  BSYNC B0 ;  /* 0x0000000000007941 */ /* 0x000fea0003800000 */
.L_x_513:
        /* <DEDUP_REMOVED lines=12> */
.L_x_516:
[----:B------:R-:W-:Y:S05]  /*10da0*/  BSYNC B0 ;  /* 0x0000000000007941 */ /* 0x000fea0003800000 */
.L_x_515:
        /* <DEDUP_REMOVED lines=12> */
.L_x_518:
[----:B------:R-:W-:Y:S05]  /*10e70*/  BSYNC B0 ;  /* 0x0000000000007941 */ /* 0x000fea0003800000 */
.L_x_517:
        /* <DEDUP_REMOVED lines=12> */
.L_x_520:
[----:B------:R-:W-:Y:S05]  /*10f40*/  BSYNC B0 ;  /* 0x0000000000007941 */ /* 0x000fea0003800000 */
.L_x_519:
[----:B0----5:R-:W-:Y:S01]  /*10f50*/  HADD2.F32 R2, -RZ, R217.H0_H0 ;  /* 0x200000d9ff027230 */ /* 0x021fe20000004100 */
[----:B------:R-:W-:Y:S01]  /*10f60*/  ISETP.GT.AND P1, PT, R0, 0xc8, P1 ;  /* 0x000000c80000780c */ /* 0x000fe20000f24270 */
[----:B------:R-:W-:Y:S01]  /*10f70*/  @P2 IMAD.MOV.U32 R8, RZ, RZ, R4 ;  /* 0x000000ffff082224 */ /* 0x000fe200078e0004 */
[----:B------:R-:W-:Y:S02]  /*10f80*/  BSSY B0, `(.L_x_521) ;  /* 0x0000007000007945 */ /* 0x000fe40003800000 */
[----:B------:R-:W-:-:S04]  /*10f90*/  FMUL R2, R2, UR17 ;  /* 0x0000001102027c20 */ /* 0x000fc80008400000 */
[----:B------:R-:W-:-:S05]  /*10fa0*/  FFMA R2, R85, UR16, R2 ;  /* 0x0000001055027c23 */ /* 0x000fca0008000002 */
[----:B------:R-:W-:-:S05]  /*10fb0*/  F2FP.F16.F32.PACK_AB R2, RZ, R2 ;  /* 0x00000002ff02723e */ /* 0x000fca00000000ff */
[----:B------:R0:W-:Y:S01]  /*10fc0*/  @P2 STG.E.U16 desc[UR12][R8.64+0xf2], R2 ;  /* 0x0000f20208002986 */ /* 0x0001e2000c10150c */
[----:B------:R-:W-:Y:S05]  /*10fd0*/  @!P1 BRA `(.L_x_522) ;  /* 0x0000000000049947 */ /* 0x000fea0003800000 */
[----:B------:R0:W5:Y:S02]  /*10fe0*/  LDG.E.LTC128B.U16 R217, desc[UR12][R22.64+0xf0] ;  /* 0x0000f00c16d97981 */ /* 0x000164000c1e1520 */
.L_x_522:
[----:B------:R-:W-:Y:S05]  /*10ff0*/  BSYNC B0 ;  /* 0x0000000000007941 */ /* 0x000fea0003800000 */
.L_x_521:
        /* <DEDUP_REMOVED lines=12> */
.L_x_524:
[----:B------:R-:W-:Y:S05]  /*110c0*/  BSYNC B0 ;  /* 0x0000000000007941 */ /* 0x000fea0003800000 */
.L_x_523:
[----:B-----5:R-:W-:Y:S02]  /*110d0*/  HADD2.F32 R217, -RZ, R217.H0_H0 ;  /* 0x200000d9ffd97230 */ /* 0x020fe40000004100 */
[----:B------:R-:W-:-:S03]  /*110e0*/  VIADD R4, R4, UR25 ;  /* 0x0000001904047c36 */ /* 0x000fc60008000000 */
[----:B0-----:R-:W-:-:S04]  /*110f0*/  FMUL R0, R217, UR17 ;  /* 0x00000011d9007c20 */ /* 0x001fc80008400000 */
[----:B------:R-:W-:Y:S01]  /*11100*/  FFMA R0, R87, UR16, R0 ;  /* 0x0000001057007c23 */ /* 0x000fe20008000000 */
[----:B------:R-:W-:Y:S06]  /*11110*/  @!P0 EXIT ;  /* 0x000000000000894d */ /* 0x000fec0003800000 */
[----:B------:R-:W-:Y:S01]  /*11120*/  F2FP.F16.F32.PACK_AB R0, RZ, R0 ;  /* 0x00000000ff00723e */ /* 0x000fe200000000ff */
[----:B------:R-:W-:-:S05]  /*11130*/  IMAD.MOV.U32 R5, RZ, RZ, R7 ;  /* 0x000000ffff057224 */ /* 0x000fca00078e0007 */
[----:B------:R-:W-:Y:S01]  /*11140*/  STG.E.U16 desc[UR12][R4.64+0xf2], R0 ;  /* 0x0000f20004007986 */ /* 0x000fe2000c10150c */
[----:B------:R-:W-:Y:S05]  /*11150*/  EXIT ;  /* 0x000000000000794d */ /* 0x000fea0003800000 */
.L_x_22:
[----:B------:R-:W2:Y:S01]  /*11160*/  LDL.LU R8, [R1+0xc] ;  /* 0x00000c0001087983 */ /* 0x000ea20000300800 */
[----:B------:R-:W-:-:S03]  /*11170*/  ULDC.64 UR4, c[0x0][0x5c8] ;  /* 0x0001720000047ab9 */ /* 0x000fc60000000a00 */
[----:B------:R-:W3:Y:S04]  /*11180*/  LDL.LU R9, [R1+0x18] ;  /* 0x0000180001097983 */ /* 0x000ee80000300800 */
[----:B------:R-:W4:Y:S04]  /*11190*/  LDL.LU R11, [R1+0x20] ;  /* 0x00002000010b7983 */ /* 0x000f280000300800 */
[----:B------:R-:W5:Y:S04]  /*111a0*/  LDL.LU R12, [R1+0x38] ;  /* 0x00003800010c7983 */ /* 0x000f680000300800 */
        /* <DEDUP_REMOVED lines=36> */
[----:B------:R-:W5:Y:S01]  /*113f0*/  LDL.LU R216, [R1+0xdc] ;  /* 0x0000dc0001d87983 */ /* 0x000f620000300800 */
[----:B------:R-:W-:-:S03]  /*11400*/  LEA R4, P1, R6, UR4, 0x1 ;  /* 0x0000000406047c11 */ /* 0x000fc6000f8208ff */
[----:B------:R-:W5:Y:S04]  /*11410*/  LDL.LU R23, [R1+0xe0] ;  /* 0x0000e00001177983 */ /* 0x000f680000300800 */
[----:B------:R-:W5:Y:S04]  /*11420*/  LDL.LU R22, [R1+0xe4] ;  /* 0x0000e40001167983 */ /* 0x000f680000300800 */
[----:B------:R-:W5:Y:S04]  /*11430*/  LDL.LU R21, [R1+0xe8] ;  /* 0x0000e80001157983 */ /* 0x000f680000300800 */
[----:B------:R-:W5:Y:S01]  /*11440*/  LDL.LU R20, [R1+0xec] ;  /* 0x0000ec0001147983 */ /* 0x000f620000300800 */
[----:B------:R-:W-:-:S03]  /*11450*/  LEA.HI.X R5, R6, UR5, R2, 0x1, P1 ;  /* 0x0000000506057c11 */ /* 0x000fc600088f0c02 */
[----:B------:R-:W5:Y:S04]  /*11460*/  LDL.LU R19, [R1+0xf0] ;  /* 0x0000f00001137983 */ /* 0x000f680000300800 */
[----:B------:R-:W5:Y:S04]  /*11470*/  LDL.LU R18, [R1+0xf4] ;  /* 0x0000f40001127983 */ /* 0x000f680000300800 */
[----:B------:R-:W5:Y:S04]  /*11480*/  LDL.LU R17, [R1+0xf8] ;  /* 0x0000f80001117983 */ /* 0x000f680000300800 */
[----:B------:R-:W5:Y:S04]  /*11490*/  LDL.LU R16, [R1+0xfc] ;  /* 0x0000fc0001107983 */ /* 0x000f680000300800 */
[----:B------:R-:W3:Y:S04]  /*114a0*/  LDL.LU R2, [R1+0x4] ;  /* 0x0000040001027983 */ /* 0x000ee80000300800 */
[----:B------:R-:W4:Y:S04]  /*114b0*/  LDL.LU R6, [R1] ;  /* 0x0000000001067983 */ /* 0x000f280000300800 */
[----:B------:R-:W5:Y:S01]  /*114c0*/  LDL.LU R7, [R1+0x8] ;  /* 0x0000080001077983 */ /* 0x000f620000300800 */
[----:B------:R-:W-:Y:S01]  /*114d0*/  ISETP.GT.AND P2, PT, R3, 0x1, PT ;  /* 0x000000010300780c */ /* 0x000fe20003f44270 */
[----:B------:R-:W-:-:S02]  /*114e0*/  USHF.L.U32 UR5, UR8, 0x1, URZ ;  /* 0x0000000108057899 */ /* 0x000fc4000800063f */
[----:B------:R-:W-:Y:S01]  /*114f0*/  USHF.L.U64.HI UR4, UR8, 0x1, UR9 ;  /* 0x0000000108047899 */ /* 0x000fe20008010209 */
[----:B------:R-:W-:Y:S01]  /*11500*/  ISETP.GT.AND P1, PT, R0, RZ, P2 ;  /* 0x000000ff0000720c */ /* 0x000fe20001724270 */
[----:B--2---:R-:W-:-:S05]  /*11510*/  FMUL R8, R8, UR16 ;  /* 0x0000001008087c20 */ /* 0x004fca0008400000 */
[----:B------:R-:W-:Y:S01]  /*11520*/  F2FP.F16.F32.PACK_AB R8, RZ, R8 ;  /* 0x00000008ff08723e */ /* 0x000fe200000000ff */
[----:B---3--:R-:W-:Y:S01]  /*11530*/  FMUL R2, R2, UR16 ;  /* 0x0000001002027c20 */ /* 0x008fe20008400000 */
[----:B----4-:R-:W-:-:S04]  /*11540*/  FMUL R6, R6, UR16 ;  /* 0x0000001006067c20 */ /* 0x010fc80008400000 */
[----:B------:R-:W-:Y:S01]  /*11550*/  F2FP.F16.F32.PACK_AB R2, RZ, R2 ;  /* 0x00000002ff02723e */ /* 0x000fe200000000ff */
[----:B-----5:R-:W-:Y:S01]  /*11560*/  FMUL R7, R7, UR16 ;  /* 0x0000001007077c20 */ /* 0x020fe20008400000 */
[----:B------:R-:W-:-:S03]  /*11570*/  F2FP.F16.F32.PACK_AB R6, RZ, R6 ;  /* 0x00000006ff06723e */ /* 0x000fc600000000ff */
[----:B------:R1:W-:Y:S01]  /*11580*/  @P1 STG.E.U16 desc[UR12][R4.64+0x2], R2 ;  /* 0x0000020204001986 */ /* 0x0003e2000c10150c */
[----:B------:R-:W-:Y:S02]  /*11590*/  ISETP.GT.AND P1, PT, R0, 0x8, P5 ;  /* 0x000000080000780c */ /* 0x000fe40002f24270 */
[----:B------:R-:W-:Y:S01]  /*115a0*/  F2FP.F16.F32.PACK_AB R7, RZ, R7 ;  /* 0x00000007ff07723e */ /* 0x000fe200000000ff */
[----:B------:R2:W-:Y:S03]  /*115b0*/  @P0 STG.E.U16 desc[UR12][R4.64], R6 ;  /* 0x0000000604000986 */ /* 0x0005e6000c10150c */
[----:B-1----:R-:W-:Y:S02]  /*115c0*/  PRMT R2, R7, 0x7610, R2 ;  /* 0x0000761007027816 */ /* 0x002fe40000000002 */
[----:B--2---:R-:W-:-:S04]  /*115d0*/  IADD3 R6, P0, R4, UR5, RZ ;  /* 0x0000000504067c10 */ /* 0x004fc8000ff1e0ff */
[----:B------:R-:W-:-:S05]  /*115e0*/  IADD3.X R7, R5, UR4, RZ, P0, !PT ;  /* 0x0000000405077c10 */ /* 0x000fca00087fe4ff */
[----:B------:R1:W-:Y:S04]  /*115f0*/  @P1 STG.E.U16 desc[UR12][R6.64], R2 ;  /* 0x0000000206001986 */ /* 0x0003e8000c10150c */
[----:B-1----:R-:W2:Y:S01]  /*11600*/  LDL.LU R2, [R1+0x10] ;  /* 0x0000100001027983 */ /* 0x002ea20000300800 */
[----:B------:R-:W-:Y:S01]  /*11610*/  ISETP.GT.AND P0, PT, R0, 0x8, P2 ;  /* 0x000000080000780c */ /* 0x000fe20001704270 */
[----:B------:R-:W-:-:S12]  /*11620*/  FMUL R9, R9, UR16 ;  /* 0x0000001009097c20 */ /* 0x000fd80008400000 */
[----:B------:R1:W-:Y:S04]  /*11630*/  @P0 STG.E.U16 desc[UR12][R6.64+0x2], R8 ;  /* 0x0000020806000986 */ /* 0x0003e8000c10150c */
[----:B-1----:R-:W3:Y:S01]  /*11640*/  LDL.LU R8, [R1+0x14] ;  /* 0x0000140001087983 */ /* 0x002ee20000300800 */
[C---:B------:R-:W-:Y:S02]  /*11650*/  ISETP.GT.AND P2, PT, R3.reuse, 0x8, PT ;  /* 0x000000080300780c */ /* 0x040fe40003f44270 */
[----:B------:R-:W-:Y:S02]  /*11660*/  ISETP.GT.AND P3, PT, R3, 0x9, PT ;  /* 0x000000090300780c */ /* 0x000fe40003f64270 */
[C---:B------:R-:W-:Y:S02]  /*11670*/  ISETP.GT.AND P0, PT, R0.reuse, RZ, P2 ;  /* 0x000000ff0000720c */ /* 0x040fe40001704270 */
[----:B------:R-:W-:-:S02]  /*11680*/  ISETP.GT.AND P1, PT, R0, RZ, P3 ;  /* 0x000000ff0000720c */ /* 0x000fc40001f24270 */
[----:B------:R-:W-:Y:S01]  /*11690*/  ISETP.GT.AND P2, PT, R0, 0x8, P2 ;  /* 0x000000080000780c */ /* 0x000fe20001744270 */
[----:B--2---:R-:W-:-:S05]  /*116a0*/  FMUL R2, R2, UR16 ;  /* 0x0000001002027c20 */ /* 0x004fca0008400000 */
[----:B------:R-:W-:-:S04]  /*116b0*/  F2FP.F16.F32.PACK_AB R2, RZ, R2 ;  /* 0x00000002ff02723e */ /* 0x000fc800000000ff */
[----:B------:R-:W-:Y:S02]  /*116c0*/  PRMT R10, R2, 0x7610, R10 ;  /* 0x00007610020a7816 */ /* 0x000fe4000000000a */
[----:B------:R-:W-:Y:S02]  /*116d0*/  F2FP.F16.F32.PACK_AB R2, RZ, R9 ;  /* 0x00000009ff02723e */ /* 0x000fe400000000ff */
[----:B------:R-:W2:Y:S04]  /*116e0*/  LDL.LU R9, [R1+0x1c] ;  /* 0x00001c0001097983 */ /* 0x000ea80000300800 */
[----:B------:R1:W-:Y:S01]  /*116f0*/  @P0 STG.E.U16 desc[UR12][R4.64+0x10], R10 ;  /* 0x0000100a04000986 */ /* 0x0003e2000c10150c */
[----:B---3--:R-:W-:Y:S01]  /*11700*/  FMUL R8, R8, UR16 ;  /* 0x0000001008087c20 */ /* 0x008fe20008400000 */
[----:B------:R-:W-:-:S04]  /*11710*/  ISETP.GT.AND P0, PT, R0, 0x8, P3 ;  /* 0x000000080000780c */ /* 0x000fc80001f04270 */
[----:B------:R-:W-:-:S05]  /*11720*/  F2FP.F16.F32.PACK_AB R8, RZ, R8 ;  /* 0x00000008ff08723e */ /* 0x000fca00000000ff */
[----:B------:R3:W-:Y:S04]  /*11730*/  @P1 STG.E.U16 desc[UR12][R4.64+0x12], R8 ;  /* 0x0000120804001986 */ /* 0x0007e8000c10150c */
[----:B------:R2:W-:Y:S01]  /*11740*/  @P2 STG.E.U16 desc[UR12][R6.64+0x10], R2 ;  /* 0x0000100206002986 */ /* 0x0005e2000c10150c */
[----:B------:R-:W-:Y:S01]  /*11750*/  ISETP.GT.AND P3, PT, R3, 0x10, PT ;  /* 0x000000100300780c */ /* 0x000fe20003f64270 */
[----:B------:R-:W-:Y:S01]  /*11760*/  USHF.L.U32 UR7, UR14, 0x1, URZ ;  /* 0x000000010e077899 */ /* 0x000fe2000800063f */
[----:B-1----:R-:W-:Y:S01]  /*11770*/  IMAD.U32 R10, RZ, RZ, UR5 ;  /* 0x00000005ff0a7e24 */ /* 0x002fe2000f8e00ff */
[----:B------:R-:W-:Y:S02]  /*11780*/  USHF.L.U32 UR22, UR18, 0x8, URZ ;  /* 0x0000000812167899 */ /* 0x000fe4000800063f */
[----:B------:R-:W-:-:S02]  /*11790*/  USHF.L.U64.HI UR6, UR14, 0x1, UR21 ;  /* 0x000000010e067899 */ /* 0x000fc40008010215 */
[----:B------:R-:W-:Y:S02]  /*117a0*/  USHF.L.U64.HI UR10, UR18, 0x8, UR19 ;  /* 0x00000008120a7899 */ /* 0x000fe40008010213 */
[----:B---3--:R-:W-:Y:S02]  /*117b0*/  IMAD.U32 R8, RZ, RZ, UR22 ;  /* 0x00000016ff087e24 */ /* 0x008fe4000f8e00ff */
[----:B--2---:R-:W-:-:S05]  /*117c0*/  FMUL R2, R9, UR16 ;  /* 0x0000001009027c20 */ /* 0x004fca0008400000 */
[----:B------:R-:W-:-:S05]  /*117d0*/  F2FP.F16.F32.PACK_AB R2, RZ, R2 ;  /* 0x00000002ff02723e */ /* 0x000fca00000000ff */
[----:B------:R1:W-:Y:S01]  /*117e0*/  @P0 STG.E.U16 desc[UR12][R6.64+0x12], R2 ;  /* 0x0000120206000986 */ /* 0x0003e2000c10150c */
[----:B------:R-:W-:Y:S01]  /*117f0*/  ISETP.GT.AND P0, PT, R0, RZ, P3 ;  /* 0x000000ff0000720c */ /* 0x000fe20001f04270 */
[----:B-1----:R-:W-:-:S05]  /*11800*/  FMUL R2, R11, UR16 ;  /* 0x000000100b027c20 */ /* 0x002fca0008400000 */
[----:B------:R-:W-:-:S07]  /*11810*/  F2FP.F16.F32.PACK_AB R2, RZ, R2 ;  /* 0x00000002ff02723e */ /* 0x000fce00000000ff */
[----:B------:R1:W-:Y:S01]  /*11820*/  @P0 STG.E.U16 desc[UR12][R4.64+0x20], R2 ;  /* 0x0000200204000986 */ /* 0x0003e2000c10150c */
[----:B------:R-:W-:Y:S01]  /*11830*/  IADD3 R10, P0, P1, R10, UR7, R4 ;  /* 0x000000070a0a7c10 */ /* 0x000fe2000f91e004 */
[----:B-1----:R-:W-:-:S05]  /*11840*/  IMAD.U32 R2, RZ, RZ, UR4 ;  /* 0x00000004ff027e24 */ /* 0x002fca000f8e00ff */
[----:B------:R-:W-:Y:S01]  /*11850*/  IADD3.X R11, R2, UR6, R5, P0, P1 ;  /* 0x00000006020b7c10 */ /* 0x000fe200087e2405 */
[----:B------:R-:W-:Y:S01]  /*11860*/  IMAD.U32 R2, RZ, RZ, UR10 ;  /* 0x0000000aff027e24 */ /* 0x000fe2000f8e00ff */
[----:B------:R-:W-:-:S04]  /*11870*/  IADD3 R8, P0, P1, R4, UR5, R8 ;  /* 0x0000000504087c10 */ /* 0x000fc8000f91e008 */
[----:B------:R-:W-:Y:S02]  /*11880*/  IADD3.X R9, R5, UR4, R2, P0, P1 ;  /* 0x0000000405097c10 */ /* 0x000fe400087e2402 */
[----:B------:R-:W2:Y:S01]  /*11890*/  LDL.LU R2, [R1+0x24] ;  /* 0x0000240001027983 */ /* 0x000ea20000300800 */
[----:B------:R-:W-:-:S04]  /*118a0*/  ISETP.GT.AND P2, PT, R3, 0x11, PT ;  /* 0x000000110300780c */ /* 0x000fc80003f44270 */
[----:B------:R-:W-:Y:S01]  /*118b0*/  ISETP.GT.AND P0, PT, R0, RZ, P2 ;  /* 0x000000ff0000720c */ /* 0x000fe20001704270 */
[----:B--2---:R-:W-:-:S05]  /*118c0*/  FMUL R2, R2, UR16 ;  /* 0x0000001002027c20 */ /* 0x004fca0008400000 */
[----:B------:R-:W-:-:S07]  /*118d0*/  F2FP.F16.F32.PACK_AB R2, RZ, R2 ;  /* 0x00000002ff02723e */ /* 0x000fce00000000ff */
[----:B------:R1:W-:Y:S04]  /*118e0*/  @P0 STG.E.U16 desc[UR12][R4.64+0x22], R2 ;  /* 0x0000220204000986 */ /* 0x0003e8000c10150c */
[----:B-1----:R-:W2:Y:S01]  /*118f0*/  LDL.LU R2, [R1+0x28] ;  /* 0x0000280001027983 */ /* 0x002ea20000300800 */
[----:B------:R-:W-:Y:S01]  /*11900*/  ISETP.GT.AND P0, PT, R0, 0x8, P3 ;  /* 0x000000080000780c */ /* 0x000fe20001f04270 */
        /* <DEDUP_REMOVED lines=9> */
[----:B------:R-:W-:-:S04]  /*119a0*/  ISETP.GT.AND P2, PT, R3, 0x18, PT ;  /* 0x000000180300780c */ /* 0x000fc80003f44270 */
[----:B------:R-:W-:Y:S01]  /*119b0*/  ISETP.GT.AND P0, PT, R0, RZ, P2 ;  /* 0x000000ff0000720c */ /* 0x000fe20001704270 */
[----:B--2---:R-:W-:-:S05]  /*119c0*/  FMUL R2, R2, UR16 ;  /* 0x0000001002027c20 */ /* 0x004fca0008400000 */
[----:B------:R-:W-:-:S07]  /*119d0*/  F2FP.F16.F32.PACK_AB R2, RZ, R2 ;  /* 0x00000002ff02723e */ /* 0x000fce00000000ff */
[----:B------:R1:W-:Y:S04]  /*119e0*/  @P0 STG.E.U16 desc[UR12][R4.64+0x30], R2 ;  /* 0x0000300204000986 */ /* 0x0003e8000c10150c */
[----:B-1----:R-:W2:Y:S01]  /*119f0*/  LDL.LU R2, [R1+0x34] ;  /* 0x0000340001027983 */ /* 0x002ea20000300800 */
[----:B------:R-:W-:-:S04]  /*11a00*/  ISETP.GT.AND P1, PT, R3, 0x19, PT ;  /* 0x000000190300780c */ /* 0x000fc80003f24270 */
[----:B------:R-:W-:Y:S01]  /*11a10*/  ISETP.GT.AND P0, PT, R0, RZ, P1 ;  /* 0x000000ff0000720c */ /* 0x000fe20000f04270 */
[----:B------:R-:W-:Y:S01]  /*11a20*/  FMUL R12, R12, UR16 ;  /* 0x000000100c0c7c20 */ /* 0x000fe20008400000 */
[----:B--2---:R-:W-:-:S05]  /*11a30*/  FMUL R2, R2, UR16 ;  /* 0x0000001002027c20 */ /* 0x004fca0008400000 */
[----:B------:R-:W-:-:S06]  /*11a40*/  F2FP.F16.F32.PACK_AB R2, RZ, R2 ;  /* 0x00000002ff02723e */ /* 0x000fcc00000000ff */
[----:B------:R1:W-:Y:S02]  /*11a50*/  @P0 STG.E.U16 desc[UR12][R4.64+0x32], R2 ;  /* 0x0000320204000986 */ /* 0x0003e4000c10150c */
[----:B-1----:R-:W-:Y:S02]  /*11a60*/  F2FP.F16.F32.PACK_AB R2, RZ, R12 ;  /* 0x0000000cff02723e */ /* 0x002fe400000000ff */
[----:B------:R-:W2:Y:S01]  /*11a70*/  LDL.LU R12, [R1+0x3c] ;  /* 0x00003c00010c7983 */ /* 0x000ea20000300800 */
[----:B------:R-:W-:-:S13]  /*11a80*/  ISETP.GT.AND P0, PT, R0, 0x8, P2 ;  /* 0x000000080000780c */ /* 0x000fda0001704270 */
[----:B------:R1:W-:Y:S01]  /*11a90*/  @P0 STG.E.U16 desc[UR12][R6.64+0x30], R2 ;  /* 0x0000300206000986 */ /* 0x0003e2000c10150c */
[----:B--2---:R-:W-:-:S05]  /*11aa0*/  FMUL R12, R12, UR16 ;  /* 0x000000100c0c7c20 */ /* 0x004fca0008400000 */
[----:B------:R-:W-:-:S04]  /*11ab0*/  F2FP.F16.F32.PACK_AB R12, RZ, R12 ;  /* 0x0000000cff0c723e */ /* 0x000fc800000000ff */
[----:B-1----:R-:W-:Y:S02]  /*11ac0*/  PRMT R2, R12, 0x7610, R2 ;  /* 0x000076100c027816 */ /* 0x002fe40000000002 */
[----:B------:R-:W2:Y:S01]  /*11ad0*/  LDL.LU R12, [R1+0x40] ;  /* 0x00004000010c7983 */ /* 0x000ea20000300800 */
[----:B------:R-:W-:-:S13]  /*11ae0*/  ISETP.GT.AND P0, PT, R0, 0x8, P1 ;  /* 0x000000080000780c */ /* 0x000fda0000f04270 */
[----:B------:R1:W-:Y:S04]  /*11af0*/  @P0 STG.E.U16 desc[UR12][R6.64+0x32], R2 ;  /* 0x0000320206000986 */ /* 0x0003e8000c10150c */
[----:B-1----:R-:W3:Y:S01]  /*11b00*/  LDL.LU R2, [R1+0x48] ;  /* 0x0000480001027983 */ /* 0x002ee20000300800 */
[----:B--2---:R-:W-:-:S05]  /*11b10*/  FMUL R12, R12, UR16 ;  /* 0x000000100c0c7c20 */ /* 0x004fca0008400000 */
[----:B------:R-:W-:-:S04]  /*11b20*/  F2FP.F16.F32.PACK_AB R12, RZ, R12 ;  /* 0x0000000cff0c723e */ /* 0x000fc800000000ff */
[----:B------:R-:W-:Y:S02]  /*11b30*/  PRMT R13, R12, 0x7610, R13 ;  /* 0x000076100c0d7816 */ /* 0x000fe4000000000d */
[----:B------:R-:W2:Y:S01]  /*11b40*/  LDL.LU R12, [R1+0x44] ;  /* 0x00004400010c7983 */ /* 0x000ea20000300800 */
[----:B------:R-:W-:-:S04]  /*11b50*/  ISETP.GT.AND P2, PT, R3, 0x20, PT ;  /* 0x000000200300780c */ /* 0x000fc80003f44270 */
[----:B------:R-:W-:Y:S02]  /*11b60*/  ISETP.GT.AND P0, PT, R0, RZ, P2 ;  /* 0x000000ff0000720c */ /* 0x000fe40001704270 */
[----:B------:R-:W-:-:S11]  /*11b70*/  ISETP.GT.AND P1, PT, R3, 0x21, PT ;  /* 0x000000210300780c */ /* 0x000fd60003f24270 */
[----:B------:R1:W-:Y:S01]  /*11b80*/  @P0 STG.E.U16 desc[UR12][R4.64+0x40], R13 ;  /* 0x0000400d04000986 */ /* 0x0003e2000c10150c */
[----:B------:R-:W-:Y:S01]  /*11b90*/  ISETP.GT.AND P0, PT, R0, RZ, P1 ;  /* 0x000000ff0000720c */ /* 0x000fe20000f04270 */
[----:B---3--:R-:W-:-:S05]  /*11ba0*/  FMUL R2, R2, UR16 ;  /* 0x0000001002027c20 */ /* 0x008fca0008400000 */
[----:B------:R-:W-:-:S04]  /*11bb0*/  F2FP.F16.F32.PACK_AB R2, RZ, R2 ;  /* 0x00000002ff02723e */ /* 0x000fc800000000ff */
[----:B------:R-:W-:Y:S01]  /*11bc0*/  PRMT R14, R2, 0x7610, R14 ;  /* 0x00007610020e7816 */ /* 0x000fe2000000000e */
[----:B------:R-:W-:-:S05]  /*11bd0*/  FMUL R2, R252, UR16 ;  /* 0x00000010fc027c20 */ /* 0x000fca0008400000 */
[----:B------:R-:W-:-:S04]  /*11be0*/  F2FP.F16.F32.PACK_AB R2, RZ, R2 ;  /* 0x00000002ff02723e */ /* 0x000fc800000000ff */
[----:B-1----:R-:W-:Y:S01]  /*11bf0*/  PRMT R13, R2, 0x7610, R13 ;  /* 0x00007610020d7816 */ /* 0x002fe2000000000d */
[----:B------:R-:W-:-:S05]  /*11c00*/  FMUL R2, R251, UR16 ;  /* 0x00000010fb027c20 */ /* 0x000fca0008400000 */
[----:B------:R-:W-:Y:S01]  /*11c10*/  F2FP.F16.F32.PACK_AB R2, RZ, R2 ;  /* 0x00000002ff02723e */ /* 0x000fe200000000ff */
[----:B--2---:R-:W-:-:S05]  /*11c20*/  FMUL R12, R12, UR16 ;  /* 0x000000100c0c7c20 */ /* 0x004fca0008400000 */
[----:B------:R-:W-:-:S05]  /*11c30*/  F2FP.F16.F32.PACK_AB R12, RZ, R12 ;  /* 0x0000000cff0c723e */ /* 0x000fca00000000ff */
[----:B------:R1:W-:Y:S01]  /*11c40*/  @P0 STG.E.U16 desc[UR12][R4.64+0x42], R12 ;  /* 0x0000420c04000986 */ /* 0x0003e2000c10150c */
[----:B------:R-:W-:Y:S02]  /*11c50*/  ISETP.GT.AND P0, PT, R0, 0x8, P2 ;  /* 0x000000080000780c */ /* 0x000fe40001704270 */
[----:B------:R-:W-:-:S11]  /*11c60*/  ISETP.GT.AND P2, PT, R3, 0x28, PT ;  /* 0x000000280300780c */ /* 0x000fd60003f44270 */
[----:B------:R2:W-:Y:S01]  /*11c70*/  @P0 STG.E.U16 desc[UR12][R6.64+0x40], R14 ;  /* 0x0000400e06000986 */ /* 0x0005e2000c10150c */
[----:B------:R-:W-:Y:S02]  /*11c80*/  ISETP.GT.AND P0, PT, R0, 0x8, P1 ;  /* 0x000000080000780c */ /* 0x000fe40000f04270 */
[----:B-1----:R-:W-:-:S11]  /*11c90*/  PRMT R12, R2, 0x7610, R12 ;  /* 0x00007610020c7816 */ /* 0x002fd6000000000c */
[----:B------:R1:W-:Y:S01]  /*11ca0*/  @P0 STG.E.U16 desc[UR12][R6.64+0x42], R13 ;  /* 0x0000420d06000986 */ /* 0x0003e2000c10150c */
[----:B------:R-:W-:Y:S02]  /*11cb0*/  ISETP.GT.AND P0, PT, R0, RZ, P2 ;  /* 0x000000ff0000720c */ /* 0x000fe40001704270 */
[----:B------:R-:W-:Y:S01]  /*11cc0*/  ISETP.GT.AND P1, PT, R3, 0x29, PT ;  /* 0x000000290300780c */ /* 0x000fe20003f24270 */
[----:B------:R-:W-:-:S05]  /*11cd0*/  FMUL R2, R250, UR16 ;  /* 0x00000010fa027c20 */ /* 0x000fca0008400000 */
[----:B------:R-:W-:-:S05]  /*11ce0*/  F2FP.F16.F32.PACK_AB R2, RZ, R2 ;  /* 0x00000002ff02723e */ /* 0x000fca00000000ff */
[----:B------:R3:W-:Y:S01]  /*11cf0*/  @P0 STG.E.U16 desc[UR12][R4.64+0x50], R12 ;  /* 0x0000500c04000986 */ /* 0x0007e2000c10150c */
[----:B------:R-:W-:Y:S02]  /*11d00*/  ISETP.GT.AND P0, PT, R0, RZ, P1 ;  /* 0x000000ff0000720c */ /* 0x000fe40000f04270 */
[----:B--2---:R-:W-:Y:S01]  /*11d10*/  PRMT R14, R2, 0x7610, R14 ;  /* 0x00007610020e7816 */ /* 0x004fe2000000000e */
[----:B------:R-:W-:-:S05]  /*11d20*/  FMUL R2, R249, UR16 ;  /* 0x00000010f9027c20 */ /* 0x000fca0008400000 */
[----:B------:R-:W-:-:S05]  /*11d30*/  F2FP.F16.F32.PACK_AB R2, RZ, R2 ;  /* 0x00000002ff02723e */ /* 0x000fca00000000ff */
[----:B------:R2:W-:Y:S01]  /*11d40*/  @P0 STG.E.U16 desc[UR12][R4.64+0x52], R14 ;  /* 0x0000520e04000986 */ /* 0x0005e2000c10150c */
[----:B------:R-:W-:Y:S02]  /*11d50*/  ISETP.GT.AND P0, PT, R0, 0x8, P2 ;  /* 0x000000080000780c */ /* 0x000fe40001704270 */
[----:B-1----:R-:W-:Y:S01]  /*11d60*/  PRMT R13, R2, 0x7610, R13 ;  /* 0x00007610020d7816 */ /* 0x002fe2000000000d */
[----:B------:R-:W-:-:S05]  /*11d70*/  FMUL R2, R248, UR16 ;  /* 0x00000010f8027c20 */ /* 0x000fca0008400000 */
[----:B------:R-:W-:-:S05]  /*11d80*/  F2FP.F16.F32.PACK_AB R2, RZ, R2 ;  /* 0x00000002ff02723e */ /* 0x000fca00000000ff */
[----:B------:R1:W-:Y:S01]  /*11d90*/  @P0 STG.E.U16 desc[UR12][R6.64+0x50], R13 ;  /* 0x0000500d06000986 */ /* 0x0003e2000c10150c */
[----:B------:R-:W-:Y:S02]  /*11da0*/  ISETP.GT.AND P0, PT, R0, 0x8, P1 ;  /* 0x000000080000780c */ /* 0x000fe40000f04270 */
[----:B---3--:R-:W-:Y:S02]  /*11db0*/  PRMT R12, R2, 0x7610, R12 ;  /* 0x00007610020c7816 */ /* 0x008fe4000000000c */
[----:B------:R-:W-:Y:S01]  /*11dc0*/  ISETP.GT.AND P2, PT, R3, 0x30, PT ;  /* 0x000000300300780c */ /* 0x000fe20003f44270 */
[----:B------:R-:W-:-:S08]  /*11dd0*/  FMUL R2, R247, UR16 ;  /* 0x00000010f7027c20 */ /* 0x000fd00008400000 */
[----:B------:R3:W-:Y:S01]  /*11de0*/  @P0 STG.E.U16 desc[UR12][R6.64+0x52], R12 ;  /* 0x0000520c06000986 */ /* 0x0007e2000c10150c */
[----:B------:R-:W-:Y:S02]  /*11df0*/  ISETP.GT.AND P0, PT, R0, RZ, P2 ;  /* 0x000000ff0000720c */ /* 0x000fe40001704270 */
[----:B------:R-:W-:Y:S02]  /*11e00*/  F2FP.F16.F32.PACK_AB R2, RZ, R2 ;  /* 0x00000002ff02723e */ /* 0x000fe400000000ff */
[----:B------:R-:W-:Y:S02]  /*11e10*/  ISETP.GT.AND P1, PT, R3, 0x31, PT ;  /* 0x000000310300780c */ /* 0x000fe40003f24270 */
[----:B--2---:R-:W-:Y:S01]  /*11e20*/  PRMT R14, R2, 0x7610, R14 ;  /* 0x00007610020e7816 */ /* 0x004fe2000000000e */
[----:B------:R-:W-:-:S06]  /*11e30*/  FMUL R2, R246, UR16 ;  /* 0x00000010f6027c20 */ /* 0x000fcc0008400000 */
[----:B------:R2:W-:Y:S01]  /*11e40*/  @P0 STG.E.U16 desc[UR12][R4.64+0x60], R14 ;  /* 0x0000600e04000986 */ /* 0x0005e2000c10150c */
[----:B------:R-:W-:Y:S02]  /*11e50*/  ISETP.GT.AND P0, PT, R0, RZ, P1 ;  /* 0x000000ff0000720c */ /* 0x000fe40000f04270 */
[----:B------:R-:W-:-:S04]  /*11e60*/  F2FP.F16.F32.PACK_AB R2, RZ, R2 ;  /* 0x00000002ff02723e */ /* 0x000fc800000000ff */
[----:B-1----:R-:W-:Y:S01]  /*11e70*/  PRMT R13, R2, 0x7610, R13 ;  /* 0x00007610020d7816 */ /* 0x002fe2000000000d */
[----:B------:R-:W-:-:S06]  /*11e80*/  FMUL R2, R245, UR16 ;  /* 0x00000010f5027c20 */ /* 0x000fcc0008400000 */
[----:B------:R1:W-:Y:S01]  /*11e90*/  @P0 STG.E.U16 desc[UR12][R4.64+0x62], R13 ;  /* 0x0000620d04000986 */ /* 0x0003e2000c10150c */
[----:B------:R-:W-:Y:S02]  /*11ea0*/  ISETP.GT.AND P0, PT, R0, 0x8, P2 ;  /* 0x000000080000780c */ /* 0x000fe40001704270 */
[----:B------:R-:W-:-:S04]  /*11eb0*/  F2FP.F16.F32.PACK_AB R2, RZ, R2 ;  /* 0x00000002ff02723e */ /* 0x000fc800000000ff */
[----:B---3--:R-:W-:Y:S01]  /*11ec0*/  PRMT R12, R2, 0x7610, R12 ;  /* 0x00007610020c7816 */ /* 0x008fe2000000000c */
[----:B------:R-:W-:-:S06]  /*11ed0*/  FMUL R2, R244, UR16 ;  /* 0x00000010f4027c20 */ /* 0x000fcc0008400000 */
[----:B------:R3:W-:Y:S01]  /*11ee0*/  @P0 STG.E.U16 desc[UR12][R6.64+0x60], R12 ;  /* 0x0000600c06000986 */ /* 0x0007e2000c10150c */
[----:B------:R-:W-:Y:S02]  /*11ef0*/  ISETP.GT.AND P0, PT, R0, 0x8, P1 ;  /* 0x000000080000780c */ /* 0x000fe40000f04270 */
[----:B------:R-:W-:Y:S02]  /*11f00*/  F2FP.F16.F32.PACK_AB R2, RZ, R2 ;  /* 0x00000002ff02723e */ /* 0x000fe400000000ff */
[----:B------:R-:W-:Y:S02]  /*11f10*/  ISETP.GT.AND P2, PT, R3, 0x38, PT ;  /* 0x000000380300780c */ /* 0x000fe40003f44270 */
[----:B--2---:R-:W-:Y:S01]  /*11f20*/  PRMT R14, R2, 0x7610, R14 ;  /* 0x00007610020e7816 */ /* 0x004fe2000000000e */
[----:B------:R-:W-:-:S06]  /*11f30*/  FMUL R2, R243, UR16 ;  /* 0x00000010f3027c20 */ /* 0x000fcc0008400000 */
[----:B------:R2:W-:Y:S01]  /*11f40*/  @P0 STG.E.U16 desc[UR12][R6.64+0x62], R14 ;  /* 0x0000620e06000986 */ /* 0x0005e2000c10150c */
[----:B------:R-:W-:Y:S02]  /*11f50*/  ISETP.GT.AND P0, PT, R0, RZ, P2 ;  /* 0x000000ff0000720c */ /* 0x000fe40001704270 */
[----:B------:R-:W-:Y:S02]  /*11f60*/  F2FP.F16.F32.PACK_AB R2, RZ, R2 ;  /* 0x00000002ff02723e */ /* 0x000fe400000000ff */
[----:B------:R-:W-:Y:S02]  /*11f70*/  ISETP.GT.AND P1, PT, R3, 0x39, PT ;  /* 0x000000390300780c */ /* 0x000fe40003f24270 */
[----:B-1----:R-:W-:Y:S01]  /*11f80*/  PRMT R13, R2, 0x7610, R13 ;  /* 0x00007610020d7816 */ /* 0x002fe2000000000d */
[----:B------:R-:W-:-:S06]  /*11f90*/  FMUL R2, R242, UR16 ;  /* 0x00000010f2027c20 */ /* 0x000fcc0008400000 */
[----:B------:R1:W-:Y:S01]  /*11fa0*/  @P0 STG.E.U16 desc[UR12][R4.64+0x70], R13 ;  /* 0x0000700d04000986 */ /* 0x0003e2000c10150c */
[----:B------:R-:W-:Y:S02]  /*11fb0*/  ISETP.GT.AND P0, PT, R0, RZ, P1 ;  /* 0x000000ff0000720c */ /* 0x000fe40000f04270 */
[----:B------:R-:W-:-:S04]  /*11fc0*/  F2FP.F16.F32.PACK_AB R2, RZ, R2 ;  /* 0x00000002ff02723e */ /* 0x000fc800000000ff */
[----:B---3--:R-:W-:Y:S01]  /*11fd0*/  PRMT R12, R2, 0x7610, R12 ;  /* 0x00007610020c7816 */ /* 0x008fe2000000000c */
[----:B------:R-:W-:-:S06]  /*11fe0*/  FMUL R2, R241, UR16 ;  /* 0x00000010f1027c20 */ /* 0x000fcc0008400000 */
[----:B------:R3:W-:Y:S01]  /*11ff0*/  @P0 STG.E.U16 desc[UR12][R4.64+0x72], R12 ;  /* 0x0000720c04000986 */ /* 0x0007e2000c10150c */
[----:B------:R-:W-:Y:S02]  /*12000*/  ISETP.GT.AND P0, PT, R0, 0x8, P2 ;  /* 0x000000080000780c */ /* 0x000fe40001704270 */
[----:B------:R-:W-:-:S04]  /*12010*/  F2FP.F16.F32.PACK_AB R2, RZ, R2 ;  /* 0x00000002ff02723e */ /* 0x000fc800000000ff */
[----:B--2---:R-:W-:Y:S01]  /*12020*/  PRMT R14, R2, 0x7610, R14 ;  /* 0x00007610020e7816 */ /* 0x004fe2000000000e */
[----:B------:R-:W-:-:S06]  /*12030*/  FMUL R2, R240, UR16 ;  /* 0x00000010f0027c20 */ /* 0x000fcc0008400000 */
[----:B------:R2:W-:Y:S01]  /*12040*/  @P0 STG.E.U16 desc[UR12][R6.64+0x70], R14 ;  /* 0x0000700e06000986 */ /* 0x0005e2000c10150c */
[----:B------:R-:W-:Y:S02]  /*12050*/  ISETP.GT.AND P0, PT, R0, 0x8, P1 ;  /* 0x000000080000780c */ /* 0x000fe40000f04270 */
[----:B------:R-:W-:Y:S02]  /*12060*/  F2FP.F16.F32.PACK_AB R2, RZ, R2 ;  /* 0x00000002ff02723e */ /* 0x000fe400000000ff */
[----:B------:R-:W-:Y:S02]  /*12070*/  ISETP.GT.AND P2, PT, R3, 0x40, PT ;  /* 0x000000400300780c */ /* 0x000fe40003f44270 */
[----:B-1----:R-:W-:Y:S01]  /*12080*/  PRMT R13, R2, 0x7610, R13 ;  /* 0x00007610020d7816 */ /* 0x002fe2000000000d */
[----:B------:R-:W-:-:S06]  /*12090*/  FMUL R2, R239, UR16 ;  /* 0x00000010ef027c20 */ /* 0x000fcc0008400000 */
[----:B------:R1:W-:Y:S01]  /*120a0*/  @P0 STG.E.U16 desc[UR12][R6.64+0x72], R13 ;  /* 0x0000720d06000986 */ /* 0x0003e2000c10150c */
[----:B------:R-:W-:Y:S02]  /*120b0*/  ISETP.GT.AND P0, PT, R0, RZ, P2 ;  /* 0x000000ff0000720c */ /* 0x000fe40001704270 */
[----:B------:R-:W-:Y:S02]  /*120c0*/  F2FP.F16.F32.PACK_AB R2, RZ, R2 ;  /* 0x00000002ff02723e */ /* 0x000fe400000000ff */
[----:B------:R-:W-:Y:S02]  /*120d0*/  ISETP.GT.AND P1, PT, R3, 0x41, PT ;  /* 0x000000410300780c */ /* 0x000fe40003f24270 */
[----:B---3--:R-:W-:Y:S01]  /*120e0*/  PRMT R12, R2, 0x7610, R12 ;  /* 0x00007610020c7816 */ /* 0x008fe2000000000c */
[----:B------:R-:W-:-:S06]  /*120f0*/  FMUL R2, R238, UR16 ;  /* 0x00000010ee027c20 */ /* 0x000fcc0008400000 */
[----:B------:R3:W-:Y:S01]  /*12100*/  @P0 STG.E.U16 desc[UR12][R4.64+0x80], R12 ;  /* 0x0000800c04000986 */ /* 0x0007e2000c10150c */
[----:B------:R-:W-:Y:S02]  /*12110*/  ISETP.GT.AND P0, PT, R0, RZ, P1 ;  /* 0x000000ff0000720c */ /* 0x000fe40000f04270 */
[----:B------:R-:W-:-:S04]  /*12120*/  F2FP.F16.F32.PACK_AB R2, RZ, R2 ;  /* 0x00000002ff02723e */ /* 0x000fc800000000ff */
[----:B--2---:R-:W-:Y:S01]  /*12130*/  PRMT R14, R2, 0x7610, R14 ;  /* 0x00007610020e7816 */ /* 0x004fe2000000000e */
[----:B------:R-:W-:-:S06]  /*12140*/  FMUL R2, R237, UR16 ;  /* 0x00000010ed027c20 */ /* 0x000fcc0008400000 */
[----:B------:R2:W-:Y:S01]  /*12150*/  @P0 STG.E.U16 desc[UR12][R4.64+0x82], R14 ;  /* 0x0000820e04000986 */ /* 0x0005e2000c10150c */
[----:B------:R-:W-:Y:S02]  /*12160*/  ISETP.GT.AND P0, PT, R0, 0x8, P2 ;  /* 0x000000080000780c */ /* 0x000fe40001704270 */
[----:B------:R-:W-:-:S04]  /*12170*/  F2FP.F16.F32.PACK_AB R2, RZ, R2 ;  /* 0x00000002ff02723e */ /* 0x000fc800000000ff */
[----:B-1----:R-:W-:Y:S01]  /*12180*/  PRMT R13, R2, 0x7610, R13 ;  /* 0x00007610020d7816 */ /* 0x002fe2000000000d */
[----:B------:R-:W-:-:S06]  /*12190*/  FMUL R2, R236, UR16 ;  /* 0x00000010ec027c20 */ /* 0x000fcc0008400000 */
[----:B------:R1:W-:Y:S01]  /*121a0*/  @P0 STG.E.U16 desc[UR12][R6.64+0x80], R13 ;  /* 0x0000800d06000986 */ /* 0x0003e2000c10150c */
[----:B------:R-:W-:Y:S02]  /*121b0*/  ISETP.GT.AND P0, PT, R0, 0x8, P1 ;  /* 0x000000080000780c */ /* 0x000fe40000f04270 */
[----:B------:R-:W-:Y:S02]  /*121c0*/  F2FP.F16.F32.PACK_AB R2, RZ, R2 ;  /* 0x00000002ff02723e */ /* 0x000fe400000000ff */
[----:B------:R-:W-:Y:S02]  /*121d0*/  ISETP.GT.AND P2, PT, R3, 0x48, PT ;  /* 0x000000480300780c */ /* 0x000fe40003f44270 */
[----:B---3--:R-:W-:Y:S01]  /*121e0*/  PRMT R12, R2, 0x7610, R12 ;  /* 0x00007610020c7816 */ /* 0x008fe2000000000c */
[----:B------:R-:W-:-:S06]  /*121f0*/  FMUL R2, R235, UR16 ;  /* 0x00000010eb027c20 */ /* 0x000fcc0008400000 */
        /* <DEDUP_REMOVED lines=132> */
[----:B------:R-:W-:-:S04]  /*12a40*/  ISETP.GT.AND P0, PT, R3, 0x78, PT ;  /* 0x000000780300780c */ /* 0x000fc80003f04270 */
[----:B------:R-:W-:Y:S02]  /*12a50*/  ISETP.GT.AND P1, PT, R0, RZ, P0 ;  /* 0x000000ff0000720c */ /* 0x000fe40000724270 */
[----:B------:R-:W-:-:S04]  /*12a60*/  F2FP.F16.F32.PACK_AB R2, RZ, R2 ;  /* 0x00000002ff02723e */ /* 0x000fc800000000ff */
[----:B--2---:R-:W-:Y:S01]  /*12a70*/  PRMT R14, R2, 0x7610, R14 ;  /* 0x00007610020e7816 */ /* 0x004fe2000000000e */
[----:B------:R-:W-:-:S06]  /*12a80*/  FMUL R2, R18, UR16 ;  /* 0x0000001012027c20 */ /* 0x000fcc0008400000 */
[----:B------:R-:W-:Y:S01]  /*12a90*/  @P1 STG.E.U16 desc[UR12][R4.64+0xf0], R14 ;  /* 0x0000f00e04001986 */ /* 0x000fe2000c10150c */
[----:B------:R-:W-:-:S04]  /*12aa0*/  ISETP.GT.AND P1, PT, R3, 0x79, PT ;  /* 0x000000790300780c */ /* 0x000fc80003f24270 */
[----:B------:R-:W-:Y:S02]  /*12ab0*/  ISETP.GT.AND P6, PT, R0, RZ, P1 ;  /* 0x000000ff0000720c */ /* 0x000fe40000fc4270 */
[----:B------:R-:W-:-:S04]  /*12ac0*/  F2FP.F16.F32.PACK_AB R2, RZ, R2 ;  /* 0x00000002ff02723e */ /* 0x000fc800000000ff */
[----:B-1----:R-:W-:Y:S01]  /*12ad0*/  PRMT R13, R2, 0x7610, R13 ;  /* 0x00007610020d7816 */ /* 0x002fe2000000000d */
[----:B------:R-:W-:-:S06]  /*12ae0*/  FMUL R2, R17, UR16 ;  /* 0x0000001011027c20 */ /* 0x000fcc0008400000 */
[----:B------:R1:W-:Y:S01]  /*12af0*/  @P6 STG.E.U16 desc[UR12][R4.64+0xf2], R13 ;  /* 0x0000f20d04006986 */ /* 0x0003e2000c10150c */
[----:B------:R-:W-:Y:S02]  /*12b00*/  ISETP.GT.AND P6, PT, R0, 0x8, P0 ;  /* 0x000000080000780c */ /* 0x000fe400007c4270 */
[----:B------:R-:W-:-:S04]  /*12b10*/  F2FP.F16.F32.PACK_AB R2, RZ, R2 ;  /* 0x00000002ff02723e */ /* 0x000fc800000000ff */
[----:B------:R-:W-:-:S07]  /*12b20*/  PRMT R15, R2, 0x7610, R15 ;  /* 0x00007610020f7816 */ /* 0x000fce000000000f */
[----:B---3--:R-:W-:Y:S02]  /*12b30*/  @P6 IMAD.MOV.U32 R12, RZ, RZ, R6 ;  /* 0x000000ffff0c6224 */ /* 0x008fe400078e0006 */
[----:B-1----:R-:W-:-:S05]  /*12b40*/  @P6 IMAD.MOV.U32 R13, RZ, RZ, R7 ;  /* 0x000000ffff0d6224 */ /* 0x002fca00078e0007 */
[----:B------:R1:W-:Y:S01]  /*12b50*/  @P6 STG.E.U16 desc[UR12][R12.64+0xf0], R15 ;  /* 0x0000f00f0c006986 */ /* 0x0003e2000c10150c */
[----:B------:R-:W-:Y:S01]  /*12b60*/  ISETP.GT.AND P6, PT, R0, 0x8, P1 ;  /* 0x000000080000780c */ /* 0x000fe20000fc4270 */
[----:B------:R-:W-:-:S05]  /*12b70*/  FMUL R2, R16, UR16 ;  /* 0x0000001010027c20 */ /* 0x000fca0008400000 */
[----:B------:R-:W-:-:S07]  /*12b80*/  F2FP.F16.F32.PACK_AB R2, RZ, R2 ;  /* 0x00000002ff02723e */ /* 0x000fce00000000ff */
[----:B-1----:R-:W-:Y:S02]  /*12b90*/  @P6 IMAD.MOV.U32 R12, RZ, RZ, R6 ;  /* 0x000000ffff0c6224 */ /* 0x002fe400078e0006 */
[----:B------:R-:W-:-:S05]  /*12ba0*/  @P6 IMAD.MOV.U32 R13, RZ, RZ, R7 ;  /* 0x000000ffff0d6224 */ /* 0x000fca00078e0007 */
[----:B------:R1:W-:Y:S01]  /*12bb0*/  @P6 STG.E.U16 desc[UR12][R12.64+0xf2], R2 ;  /* 0x0000f2020c006986 */ /* 0x0003e2000c10150c */
[----:B------:R-:W-:-:S04]  /*12bc0*/  IADD3 R6, P6, R4, UR7, RZ ;  /* 0x0000000704067c10 */ /* 0x000fc8000ffde0ff */
[----:B------:R-:W-:Y:S02]  /*12bd0*/  IADD3.X R7, R5, UR6, RZ, P6, !PT ;  /* 0x0000000605077c10 */ /* 0x000fe4000b7fe4ff */
[----:B------:R-:W-:Y:S01]  /*12be0*/  ISETP.GT.AND P6, PT, R0, 0x40, P5 ;  /* 0x000000400000780c */ /* 0x000fe20002fc4270 */
[----:B------:R-:W-:-:S05]  /*12bf0*/  FMUL R152, R152, UR16 ;  /* 0x0000001098987c20 */ /* 0x000fca0008400000 */
[----:B------:R-:W-:-:S07]  /*12c00*/  F2FP.F16.F32.PACK_AB R152, RZ, R152 ;  /* 0x00000098ff98723e */ /* 0x000fce00000000ff */
[----:B------:R-:W-:Y:S01]  /*12c10*/  @P6 STG.E.U16 desc[UR12][R6.64], R152 ;  /* 0x0000009806006986 */ /* 0x000fe2000c10150c */
[----:B------:R-:W-:Y:S01]  /*12c20*/  ISETP.GT.AND P6, PT, R3, 0x1, PT ;  /* 0x000000010300780c */ /* 0x000fe20003fc4270 */
[----:B------:R-:W-:-:S03]  /*12c30*/  FMUL R153, R153, UR16 ;  /* 0x0000001099997c20 */ /* 0x000fc60008400000 */
[----:B------:R-:W-:Y:S02]  /*12c40*/  ISETP.GT.AND P6, PT, R0, 0x40, P6 ;  /* 0x000000400000780c */ /* 0x000fe400037c4270 */
[----:B------:R-:W-:Y:S01]  /*12c50*/  F2FP.F16.F32.PACK_AB R153, RZ, R153 ;  /* 0x00000099ff99723e */ /* 0x000fe200000000ff */
[----:B------:R-:W-:-:S10]  /*12c60*/  FMUL R154, R154, UR16 ;  /* 0x000000109a9a7c20 */ /* 0x000fd40008400000 */
[----:B------:R-:W-:Y:S01]  /*12c70*/  @P6 STG.E.U16 desc[UR12][R6.64+0x2], R153 ;  /* 0x0000029906006986 */ /* 0x000fe2000c10150c */
[----:B-1----:R-:W-:-:S04]  /*12c80*/  IADD3 R12, P6, R6, UR5, RZ ;  /* 0x00000005060c7c10 */ /* 0x002fc8000ffde0ff */
[----:B------:R-:W-:Y:S02]  /*12c90*/  IADD3.X R13, R7, UR4, RZ, P6, !PT ;  /* 0x00000004070d7c10 */ /* 0x000fe4000b7fe4ff */
[----:B------:R-:W-:Y:S02]  /*12ca0*/  ISETP.GT.AND P6, PT, R0, 0x48, P5 ;  /* 0x000000480000780c */ /* 0x000fe40002fc4270 */
[----:B------:R-:W-:-:S11]  /*12cb0*/  F2FP.F16.F32.PACK_AB R154, RZ, R154 ;  /* 0x0000009aff9a723e */ /* 0x000fd600000000ff */
[----:B------:R1:W-:Y:S01]  /*12cc0*/  @P6 STG.E.U16 desc[UR12][R12.64], R154 ;  /* 0x0000009a0c006986 */ /* 0x0003e2000c10150c */
[----:B------:R-:W-:-:S04]  /*12cd0*/  IADD3 R14, P6, R6, UR5, RZ ;  /* 0x00000005060e7c10 */ /* 0x000fc8000ffde0ff */
[----:B------:R-:W-:Y:S02]  /*12ce0*/  IADD3.X R15, R7, UR4, RZ, P6, !PT ;  /* 0x00000004070f7c10 */ /* 0x000fe4000b7fe4ff */
[----:B------:R-:W-:Y:S01]  /*12cf0*/  ISETP.GT.AND P6, PT, R3, 0x1, PT ;  /* 0x000000010300780c */ /* 0x000fe20003fc4270 */
[----:B------:R-:W-:-:S03]  /*12d00*/  FMUL R155, R155, UR16 ;  /* 0x000000109b9b7c20 */ /* 0x000fc60008400000 */
[----:B------:R-:W-:Y:S02]  /*12d10*/  ISETP.GT.AND P6, PT, R0, 0x48, P6 ;  /* 0x000000480000780c */ /* 0x000fe400037c4270 */
[----:B------:R-:W-:Y:S01]  /*12d20*/  F2FP.F16.F32.PACK_AB R155, RZ, R155 ;  /* 0x0000009bff9b723e */ /* 0x000fe200000000ff */
[----:B------:R-:W-:-:S10]  /*12d30*/  FMUL R156, R156, UR16 ;  /* 0x000000109c9c7c20 */ /* 0x000fd40008400000 */
[----:B------:R-:W-:Y:S01]  /*12d40*/  @P6 STG.E.U16 desc[UR12][R14.64+0x2], R155 ;  /* 0x0000029b0e006986 */ /* 0x000fe2000c10150c */
[----:B------:R-:W-:-:S04]  /*12d50*/  ISETP.GT.AND P6, PT, R3, 0x8, PT ;  /* 0x000000080300780c */ /* 0x000fc80003fc4270 */
        /* <DEDUP_REMOVED lines=278> */
[----:B------:R-:W-:-:S11]  /*13ec0*/  F2FP.F16.F32.PACK_AB R213, RZ, R213 ;  /* 0x000000d5ffd5723e */ /* 0x000fd600000000ff */
[----:B------:R2:W-:Y:S01]  /*13ed0*/  @P6 STG.E.U16 desc[UR12][R6.64+0xf2], R213 ;  /* 0x0000f2d506006986 */ /* 0x0005e2000c10150c */
[----:B-1----:R-:W-:-:S04]  /*13ee0*/  IADD3 R12, P6, R4, UR22, RZ ;  /* 0x00000016040c7c10 */ /* 0x002fc8000ffde0ff */
[----:B------:R-:W-:Y:S02]  /*13ef0*/  IADD3.X R13, R5, UR10, RZ, P6, !PT ;  /* 0x0000000a050d7c10 */ /* 0x000fe4000b7fe4ff */
[----:B------:R-:W-:Y:S01]  /*13f00*/  ISETP.GT.AND P6, PT, R0, 0x48, P0 ;  /* 0x000000480000780c */ /* 0x000fe200007c4270 */
[----:B------:R-:W-:-:S05]  /*13f10*/  FMUL R214, R214, UR16 ;  /* 0x00000010d6d67c20 */ /* 0x000fca0008400000 */
[----:B------:R-:W-:-:S07]  /*13f20*/  F2FP.F16.F32.PACK_AB R214, RZ, R214 ;  /* 0x000000d6ffd6723e */ /* 0x000fce00000000ff */
[----:B--2---:R-:W-:Y:S02]  /*13f30*/  @P6 IMAD.MOV.U32 R6, RZ, RZ, R10 ;  /* 0x000000ffff066224 */ /* 0x004fe400078e000a */
[----:B------:R-:W-:Y:S02]  /*13f40*/  @P6 IMAD.MOV.U32 R7, RZ, RZ, R11 ;  /* 0x000000ffff076224 */ /* 0x000fe400078e000b */
[----:B------:R-:W-:-:S03]  /*13f50*/  FMUL R215, R215, UR16 ;  /* 0x00000010d7d77c20 */ /* 0x000fc60008400000 */
[----:B------:R1:W-:Y:S01]  /*13f60*/  @P6 STG.E.U16 desc[UR12][R6.64+0xf0], R214 ;  /* 0x0000f0d606006986 */ /* 0x0003e2000c10150c */
[----:B------:R-:W-:Y:S02]  /*13f70*/  ISETP.GT.AND P6, PT, R0, 0x48, P1 ;  /* 0x000000480000780c */ /* 0x000fe40000fc4270 */
[----:B------:R-:W-:Y:S01]  /*13f80*/  F2FP.F16.F32.PACK_AB R215, RZ, R215 ;  /* 0x000000d7ffd7723e */ /* 0x000fe200000000ff */
[----:B------:R-:W-:-:S10]  /*13f90*/  FMUL R88, R88, UR16 ;  /* 0x0000001058587c20 */ /* 0x000fd40008400000 */
[----:B------:R2:W-:Y:S01]  /*13fa0*/  @P6 STG.E.U16 desc[UR12][R10.64+0xf2], R215 ;  /* 0x0000f2d70a006986 */ /* 0x0005e2000c10150c */
[----:B------:R-:W-:Y:S02]  /*13fb0*/  ISETP.GT.AND P6, PT, R0, 0x80, P5 ;  /* 0x000000800000780c */ /* 0x000fe40002fc4270 */
[----:B------:R-:W-:Y:S01]  /*13fc0*/  F2FP.F16.F32.PACK_AB R88, RZ, R88 ;  /* 0x00000058ff58723e */ /* 0x000fe200000000ff */
[----:B------:R-:W-:-:S10]  /*13fd0*/  FMUL R89, R89, UR16 ;  /* 0x0000001059597c20 */ /* 0x000fd40008400000 */
[----:B------:R-:W-:Y:S01]  /*13fe0*/  @P6 STG.E.U16 desc[UR12][R12.64], R88 ;  /* 0x000000580c006986 */ /* 0x000fe2000c10150c */
[----:B------:R-:W-:-:S04]  /*13ff0*/  ISETP.GT.AND P6, PT, R3, 0x1, PT ;  /* 0x000000010300780c */ /* 0x000fc80003fc4270 */
[----:B------:R-:W-:Y:S02]  /*14000*/  ISETP.GT.AND P6, PT, R0, 0x80, P6 ;  /* 0x000000800000780c */ /* 0x000fe400037c4270 */
[----:B------:R-:W-:-:S11]  /*14010*/  F2FP.F16.F32.PACK_AB R89, RZ, R89 ;  /* 0x00000059ff59723e */ /* 0x000fd600000000ff */
[----:B------:R-:W-:Y:S01]  /*14020*/  @P6 STG.E.U16 desc[UR12][R12.64+0x2], R89 ;  /* 0x000002590c006986 */ /* 0x000fe2000c10150c */
[----:B-1----:R-:W-:-:S04]  /*14030*/  IADD3 R6, P6, R12, UR5, RZ ;  /* 0x000000050c067c10 */ /* 0x002fc8000ffde0ff */
[----:B------:R-:W-:Y:S02]  /*14040*/  IADD3.X R7, R13, UR4, RZ, P6, !PT ;  /* 0x000000040d077c10 */ /* 0x000fe4000b7fe4ff */
[----:B--2---:R-:W-:-:S04]  /*14050*/  IADD3 R10, P6, R12, UR5, RZ ;  /* 0x000000050c0a7c10 */ /* 0x004fc8000ffde0ff */
[----:B------:R-:W-:Y:S02]  /*14060*/  IADD3.X R11, R13, UR4, RZ, P6, !PT ;  /* 0x000000040d0b7c10 */ /* 0x000fe4000b7fe4ff */
[----:B------:R-:W-:Y:S01]  /*14070*/  ISETP.GT.AND P6, PT, R0, 0x88, P5 ;  /* 0x000000880000780c */ /* 0x000fe20002fc4270 */
[----:B------:R-:W-:-:S05]  /*14080*/  FMUL R90, R90, UR16 ;  /* 0x000000105a5a7c20 */ /* 0x000fca0008400000 */
[----:B------:R-:W-:-:S07]  /*14090*/  F2FP.F16.F32.PACK_AB R90, RZ, R90 ;  /* 0x0000005aff5a723e */ /* 0x000fce00000000ff */
[----:B------:R1:W-:Y:S01]  /*140a0*/  @P6 STG.E.U16 desc[UR12][R6.64], R90 ;  /* 0x0000005a06006986 */ /* 0x0003e2000c10150c */
[----:B------:R-:W-:Y:S01]  /*140b0*/  ISETP.GT.AND P6, PT, R3, 0x1, PT ;  /* 0x000000010300780c */ /* 0x000fe20003fc4270 */
[----:B------:R-:W-:-:S03]  /*140c0*/  FMUL R91, R91, UR16 ;  /* 0x000000105b5b7c20 */ /* 0x000fc60008400000 */
[----:B------:R-:W-:Y:S02]  /*140d0*/  ISETP.GT.AND P6, PT, R0, 0x88, P6 ;  /* 0x000000880000780c */ /* 0x000fe400037c4270 */
[----:B------:R-:W-:Y:S01]  /*140e0*/  F2FP.F16.F32.PACK_AB R91, RZ, R91 ;  /* 0x0000005bff5b723e */ /* 0x000fe200000000ff */
[----:B------:R-:W-:-:S10]  /*140f0*/  FMUL R92, R92, UR16 ;  /* 0x000000105c5c7c20 */ /* 0x000fd40008400000 */
[----:B------:R2:W-:Y:S01]  /*14100*/  @P6 STG.E.U16 desc[UR12][R10.64+0x2], R91 ;  /* 0x0000025b0a006986 */ /* 0x0005e2000c10150c */
[----:B------:R-:W-:-:S04]  /*14110*/  ISETP.GT.AND P6, PT, R3, 0x8, PT ;  /* 0x000000080300780c */ /* 0x000fc80003fc4270 */
[----:B------:R-:W-:Y:S02]  /*14120*/  ISETP.GT.AND P6, PT, R0, 0x80, P6 ;  /* 0x000000800000780c */ /* 0x000fe400037c4270 */
[----:B------:R-:W-:Y:S01]  /*14130*/  F2FP.F16.F32.PACK_AB R92, RZ, R92 ;  /* 0x0000005cff5c723e */ /* 0x000fe200000000ff */
[----:B------:R-:W-:-:S10]  /*14140*/  FMUL R93, R93, UR16 ;  /* 0x000000105d5d7c20 */ /* 0x000fd40008400000 */
[----:B------:R-:W-:Y:S01]  /*14150*/  @P6 STG.E.U16 desc[UR12][R12.64+0x10], R92 ;  /* 0x0000105c0c006986 */ /* 0x000fe2000c10150c */
[----:B------:R-:W-:-:S04]  /*14160*/  ISETP.GT.AND P6, PT, R3, 0x9, PT ;  /* 0x000000090300780c */ /* 0x000fc80003fc4270 */
[----:B------:R-:W-:Y:S01]  /*14170*/  ISETP.GT.AND P6, PT, R0, 0x80, P6 ;  /* 0x000000800000780c */ /* 0x000fe200037c4270 */
[----:B-1----:R-:W-:Y:S01]  /*14180*/  IMAD.U32 R7, RZ, RZ, UR18 ;  /* 0x00000012ff077e24 */ /* 0x002fe2000f8e00ff */
[----:B------:R-:W-:Y:S01]  /*14190*/  UIMAD UR6, UR19, 0x180, URZ ;  /* 0x00000180130678a4 */ /* 0x000fe2000f8e023f */
[----:B------:R-:W-:Y:S02]  /*141a0*/  F2FP.F16.F32.PACK_AB R93, RZ, R93 ;  /* 0x0000005dff5d723e */ /* 0x000fe400000000ff */
[----:B------:R-:W-:-:S04]  /*141b0*/  IMAD.WIDE.U32 R4, R7, 0x180, R4 ;  /* 0x0000018007047825 */ /* 0x000fc800078e0004 */
[----:B--2---:R-:W-:-:S04]  /*141c0*/  VIADD R11, R5, UR6 ;  /* 0x00000006050b7c36 */ /* 0x004fc80008000000 */
[----:B------:R-:W-:Y:S01]  /*141d0*/  @P6 STG.E.U16 desc[UR12][R12.64+0x12], R93 ;  /* 0x0000125d0c006986 */ /* 0x000fe2000c10150c */
        /* <DEDUP_REMOVED lines=273> */
[----:B------:R-:W-:Y:S02]  /*152f0*/  VIADD R5, R5, UR6 ;  /* 0x0000000605057c36 */ /* 0x000fe40008000000 */
[----:B------:R-:W-:-:S08]  /*15300*/  FMUL R150, R150, UR16 ;  /* 0x0000001096967c20 */ /* 0x000fd00008400000 */
[----:B------:R-:W-:Y:S01]  /*15310*/  @P6 STG.E.U16 desc[UR12][R12.64+0xf2], R149 ;  /* 0x0000f2950c006986 */ /* 0x000fe2000c10150c */
[----:B------:R-:W-:-:S04]  /*15320*/  IADD3 R14, P6, R4, UR5, RZ ;  /* 0x00000005040e7c10 */ /* 0x000fc8000ffde0ff */
[----:B------:R-:W-:Y:S02]  /*15330*/  IADD3.X R15, R5, UR4, RZ, P6, !PT ;  /* 0x00000004050f7c10 */ /* 0x000fe4000b7fe4ff */
        /* <DEDUP_REMOVED lines=10> */
[----:B------:R-:W-:-:S05]  /*153e0*/  @P6 IMAD.MOV.U32 R10, RZ, RZ, R4 ;  /* 0x000000ffff0a6224 */ /* 0x000fca00078e0004 */
[----:B------:R1:W-:Y:S01]  /*153f0*/  @P6 STG.E.U16 desc[UR12][R10.64], R24 ;  /* 0x000000180a006986 */ /* 0x0003e2000c10150c */
[----:B------:R-:W-:-:S04]  /*15400*/  ISETP.GT.AND P6, PT, R3, 0x1, PT ;  /* 0x000000010300780c */ /* 0x000fc80003fc4270 */
[C---:B------:R-:W-:Y:S01]  /*15410*/  ISETP.GT.AND P6, PT, R0.reuse, 0xc0, P6 ;  /* 0x000000c00000780c */ /* 0x040fe200037c4270 */
[----:B------:R-:W-:Y:S01]  /*15420*/  FMUL R25, R25, UR16 ;  /* 0x0000001019197c20 */ /* 0x000fe20008400000 */
[----:B------:R-:W-:Y:S01]  /*15430*/  ISETP.GT.AND P5, PT, R0, 0xc8, P5 ;  /* 0x000000c80000780c */ /* 0x000fe20002fa4270 */
[----:B------:R-:W-:-:S03]  /*15440*/  FMUL R26, R26, UR16 ;  /* 0x000000101a1a7c20 */ /* 0x000fc60008400000 */
[----:B------:R-:W-:Y:S02]  /*15450*/  F2FP.F16.F32.PACK_AB R25, RZ, R25 ;  /* 0x00000019ff19723e */ /* 0x000fe400000000ff */
[----:B------:R-:W-:-:S05]  /*15460*/  F2FP.F16.F32.PACK_AB R26, RZ, R26 ;  /* 0x0000001aff1a723e */ /* 0x000fca00000000ff */
[----:B-1----:R-:W-:-:S05]  /*15470*/  @P6 IMAD.MOV.U32 R10, RZ, RZ, R4 ;  /* 0x000000ffff0a6224 */ /* 0x002fca00078e0004 */
[----:B------:R-:W-:Y:S01]  /*15480*/  @P6 STG.E.U16 desc[UR12][R10.64+0x2], R25 ;  /* 0x000002190a006986 */ /* 0x000fe2000c10150c */
[----:B------:R-:W-:-:S03]  /*15490*/  ISETP.GT.AND P6, PT, R3, 0x1, PT ;  /* 0x000000010300780c */ /* 0x000fc60003fc4270 */
[----:B------:R-:W-:Y:S01]  /*154a0*/  @P5 STG.E.U16 desc[UR12][R6.64], R26 ;  /* 0x0000001a06005986 */ /* 0x000fe2000c10150c */
[----:B------:R-:W-:Y:S01]  /*154b0*/  ISETP.GT.AND P5, PT, R0, 0xc8, P6 ;  /* 0x000000c80000780c */ /* 0x000fe200037a4270 */
[----:B------:R-:W-:Y:S01]  /*154c0*/  FMUL R27, R27, UR16 ;  /* 0x000000101b1b7c20 */ /* 0x000fe20008400000 */
[----:B------:R-:W-:-:S04]  /*154d0*/  ISETP.GT.AND P6, PT, R3, 0x8, PT ;  /* 0x000000080300780c */ /* 0x000fc80003fc4270 */
[----:B------:R-:W-:Y:S01]  /*154e0*/  F2FP.F16.F32.PACK_AB R27, RZ, R27 ;  /* 0x0000001bff1b723e */ /* 0x000fe200000000ff */
[----:B------:R-:W-:-:S06]  /*154f0*/  FMUL R28, R28, UR16 ;  /* 0x000000101c1c7c20 */ /* 0x000fcc0008400000 */
[----:B------:R1:W-:Y:S01]  /*15500*/  @P5 STG.E.U16 desc[UR12][R6.64+0x2], R27 ;  /* 0x0000021b06005986 */ /* 0x0003e2000c10150c */
[----:B------:R-:W-:Y:S02]  /*15510*/  ISETP.GT.AND P5, PT, R0, 0xc0, P6 ;  /* 0x000000c00000780c */ /* 0x000fe400037a4270 */
[----:B------:R-:W-:Y:S02]  /*15520*/  F2FP.F16.F32.PACK_AB R28, RZ, R28 ;  /* 0x0000001cff1c723e */ /* 0x000fe400000000ff */
[----:B------:R-:W-:Y:S01]  /*15530*/  ISETP.GT.AND P6, PT, R3, 0x9, PT ;  /* 0x000000090300780c */ /* 0x000fe20003fc4270 */
[----:B------:R-:W-:-:S08]  /*15540*/  FMUL R29, R29, UR16 ;  /* 0x000000101d1d7c20 */ /* 0x000fd00008400000 */
        /* <DEDUP_REMOVED lines=11> */
[----:B------:R-:W-:Y:S02]  /*15600*/  F2FP.F16.F32.PACK_AB R31, RZ, R31 ;  /* 0x0000001fff1f723e */ /* 0x000fe400000000ff */
[----:B------:R-:W-:-:S09]  /*15610*/  ISETP.GT.AND P6, PT, R3, 0x10, PT ;  /* 0x000000100300780c */ /* 0x000fd20003fc4270 */
[----:B-1----:R-:W-:Y:S02]  /*15620*/  @P5 IMAD.MOV.U32 R6, RZ, RZ, R14 ;  /* 0x000000ffff065224 */ /* 0x002fe400078e000e */
[----:B------:R-:W-:Y:S02]  /*15630*/  @P5 IMAD.MOV.U32 R7, RZ, RZ, R15 ;  /* 0x000000ffff075224 */ /* 0x000fe400078e000f */
[----:B------:R-:W-:-:S03]  /*15640*/  FMUL R32, R32, UR16 ;  /* 0x0000001020207c20 */ /* 0x000fc60008400000 */
[----:B------:R1:W-:Y:S01]  /*15650*/  @P5 STG.E.U16 desc[UR12][R6.64+0x12], R31 ;  /* 0x0000121f06005986 */ /* 0x0003e2000c10150c */
[----:B------:R-:W-:Y:S02]  /*15660*/  ISETP.GT.AND P5, PT, R0, 0xc0, P6 ;  /* 0x000000c00000780c */ /* 0x000fe400037a4270 */
[----:B------:R-:W-:Y:S02]  /*15670*/  F2FP.F16.F32.PACK_AB R32, RZ, R32 ;  /* 0x00000020ff20723e */ /* 0x000fe400000000ff */
[----:B------:R-:W-:Y:S01]  /*15680*/  ISETP.GT.AND P6, PT, R3, 0x11, PT ;  /* 0x000000110300780c */ /* 0x000fe20003fc4270 */
[----:B------:R-:W-:-:S08]  /*15690*/  FMUL R33, R33, UR16 ;  /* 0x0000001021217c20 */ /* 0x000fd00008400000 */
[----:B------:R-:W-:Y:S01]  /*156a0*/  @P5 STG.E.U16 desc[UR12][R4.64+0x20], R32 ;  /* 0x0000202004005986 */ /* 0x000fe2000c10150c */
[----:B------:R-:W-:Y:S02]  /*156b0*/  ISETP.GT.AND P5, PT, R0, 0xc0, P6 ;  /* 0x000000c00000780c */ /* 0x000fe400037a4270 */
[----:B------:R-:W-:-:S11]  /*156c0*/  F2FP.F16.F32.PACK_AB R33, RZ, R33 ;  /* 0x00000021ff21723e */ /* 0x000fd600000000ff */
[----:B------:R-:W-:Y:S01]  /*156d0*/  @P5 STG.E.U16 desc[UR12][R4.64+0x22], R33 ;  /* 0x0000222104005986 */ /* 0x000fe2000c10150c */
[----:B------:R-:W-:-:S04]  /*156e0*/  ISETP.GT.AND P5, PT, R3, 0x10, PT ;  /* 0x000000100300780c */ /* 0x000fc80003fa4270 */
[----:B------:R-:W-:Y:S01]  /*156f0*/  ISETP.GT.AND P5, PT, R0, 0xc8, P5 ;  /* 0x000000c80000780c */ /* 0x000fe20002fa4270 */
[----:B------:R-:W-:-:S05]  /*15700*/  FMUL R34, R34, UR16 ;  /* 0x0000001022227c20 */ /* 0x000fca0008400000 */
[----:B------:R-:W-:-:S07]  /*15710*/  F2FP.F16.F32.PACK_AB R34, RZ, R34 ;  /* 0x00000022ff22723e */ /* 0x000fce00000000ff */
[----:B-1----:R-:W-:Y:S02]  /*15720*/  @P5 IMAD.MOV.U32 R6, RZ, RZ, R14 ;  /* 0x000000ffff065224 */ /* 0x002fe400078e000e */
[----:B------:R-:W-:-:S05]  /*15730*/  @P5 IMAD.MOV.U32 R7, RZ, RZ, R15 ;  /* 0x000000ffff075224 */ /* 0x000fca00078e000f */
[----:B------:R1:W-:Y:S01]  /*15740*/  @P5 STG.E.U16 desc[UR12][R6.64+0x20], R34 ;  /* 0x0000202206005986 */ /* 0x0003e2000c10150c */
[----:B------:R-:W-:Y:S01]  /*15750*/  ISETP.GT.AND P5, PT, R0, 0xc8, P6 ;  /* 0x000000c80000780c */ /* 0x000fe200037a4270 */
[----:B------:R-:W-:Y:S01]  /*15760*/  FMUL R35, R35, UR16 ;  /* 0x0000001023237c20 */ /* 0x000fe20008400000 */
[----:B------:R-:W-:-:S04]  /*15770*/  ISETP.GT.AND P6, PT, R3, 0x18, PT ;  /* 0x000000180300780c */ /* 0x000fc80003fc4270 */
[----:B------:R-:W-:-:S07]  /*15780*/  F2FP.F16.F32.PACK_AB R35, RZ, R35 ;  /* 0x00000023ff23723e */ /* 0x000fce00000000ff */
        /* <DEDUP_REMOVED lines=225> */
[----:B------:R-:W-:Y:S01]  /*165a0*/  @P5 STG.E.U16 desc[UR12][R6.64+0xc0], R74 ;  /* 0x0000c04a06005986 */ /* 0x000fe2000c10150c */
[----:B------:R-:W-:Y:S01]  /*165b0*/  ISETP.GT.AND P5, PT, R0, 0xc8, P6 ;  /* 0x000000c80000780c */ /* 0x000fe200037a4270 */
[----:B------:R-:W-:Y:S01]  /*165c0*/  FMUL R75, R75, UR16 ;  /* 0x000000104b4b7c20 */ /* 0x000fe20008400000 */
[----:B------:R-:W-:-:S04]  /*165d0*/  ISETP.GT.AND P6, PT, R3, 0x68, PT ;  /* 0x000000680300780c */ /* 0x000fc80003fc4270 */
[----:B------:R-:W-:-:S07]  /*165e0*/  F2FP.F16.F32.PACK_AB R75, RZ, R75 ;  /* 0x0000004bff4b723e */ /* 0x000fce00000000ff */
[----:B------:R-:W-:Y:S02]  /*165f0*/  @P5 IMAD.MOV.U32 R2, RZ, RZ, R14 ;  /* 0x000000ffff025224 */ /* 0x000fe400078e000e */
[----:B------:R-:W-:-:S05]  /*16600*/  @P5 IMAD.MOV.U32 R3, RZ, RZ, R15 ;  /* 0x000000ffff035224 */ /* 0x000fca00078e000f */
[----:B------:R1:W-:Y:S01]  /*16610*/  @P5 STG.E.U16 desc[UR12][R2.64+0xc2], R75 ;  /* 0x0000c24b02005986 */ /* 0x0003e2000c10150c */
[----:B------:R-:W-:Y:S01]  /*16620*/  ISETP.GT.AND P5, PT, R0, 0xc0, P6 ;  /* 0x000000c00000780c */ /* 0x000fe200037a4270 */
[----:B------:R-:W-:-:S05]  /*16630*/  FMUL R76, R76, UR16 ;  /* 0x000000104c4c7c20 */ /* 0x000fca0008400000 */
[----:B------:R-:W-:-:S07]  /*16640*/  F2FP.F16.F32.PACK_AB R76, RZ, R76 ;  /* 0x0000004cff4c723e */ /* 0x000fce00000000ff */
[----:B-1----:R-:W-:Y:S02]  /*16650*/  @P5 IMAD.MOV.U32 R2, RZ, RZ, R4 ;  /* 0x000000ffff025224 */ /* 0x002fe400078e0004 */
[----:B------:R-:W-:-:S05]  /*16660*/  @P5 IMAD.MOV.U32 R3, RZ, RZ, R5 ;  /* 0x000000ffff035224 */ /* 0x000fca00078e0005 */
[----:B------:R1:W-:Y:S01]  /*16670*/  @P5 STG.E.U16 desc[UR12][R2.64+0xd0], R76 ;  /* 0x0000d04c02005986 */ /* 0x0003e2000c10150c */
[C---:B------:R-:W-:Y:S02]  /*16680*/  ISETP.GT.AND P5, PT, R0.reuse, 0xc0, P4 ;  /* 0x000000c00000780c */ /* 0x040fe400027a4270 */
[C---:B------:R-:W-:Y:S01]  /*16690*/  ISETP.GT.AND P6, PT, R0.reuse, 0xc8, P6 ;  /* 0x000000c80000780c */ /* 0x040fe200037c4270 */
[----:B------:R-:W-:Y:S01]  /*166a0*/  FMUL R77, R77, UR16 ;  /* 0x000000104d4d7c20 */ /* 0x000fe20008400000 */
[----:B------:R-:W-:Y:S01]  /*166b0*/  ISETP.GT.AND P4, PT, R0, 0xc8, P4 ;  /* 0x000000c80000780c */ /* 0x000fe20002784270 */
[----:B------:R-:W-:-:S03]  /*166c0*/  FMUL R78, R78, UR16 ;  /* 0x000000104e4e7c20 */ /* 0x000fc60008400000 */
[----:B------:R-:W-:-:S05]  /*166d0*/  F2FP.F16.F32.PACK_AB R77, RZ, R77 ;  /* 0x0000004dff4d723e */ /* 0x000fca00000000ff */
[----:B-1----:R-:W-:Y:S02]  /*166e0*/  @P5 IMAD.MOV.U32 R2, RZ, RZ, R4 ;  /* 0x000000ffff025224 */ /* 0x002fe400078e0004 */
[----:B------:R-:W-:Y:S01]  /*166f0*/  @P5 IMAD.MOV.U32 R3, RZ, RZ, R5 ;  /* 0x000000ffff035224 */ /* 0x000fe200078e0005 */
[----:B------:R-:W-:Y:S01]  /*16700*/  F2FP.F16.F32.PACK_AB R78, RZ, R78 ;  /* 0x0000004eff4e723e */ /* 0x000fe200000000ff */
[----:B------:R-:W-:-:S03]  /*16710*/  FMUL R79, R79, UR16 ;  /* 0x000000104f4f7c20 */ /* 0x000fc60008400000 */
[----:B------:R1:W-:Y:S01]  /*16720*/  @P5 STG.E.U16 desc[UR12][R2.64+0xd2], R77 ;  /* 0x0000d24d02005986 */ /* 0x0003e2000c10150c */
[----:B------:R-:W-:Y:S02]  /*16730*/  ISETP.GT.AND P5, PT, R0, 0xc0, P2 ;  /* 0x000000c00000780c */ /* 0x000fe400017a4270 */
[----:B------:R-:W-:Y:S01]  /*16740*/  F2FP.F16.F32.PACK_AB R79, RZ, R79 ;  /* 0x0000004fff4f723e */ /* 0x000fe200000000ff */
[----:B-1----:R-:W-:Y:S02]  /*16750*/  @P6 IMAD.MOV.U32 R2, RZ, RZ, R14 ;  /* 0x000000ffff026224 */ /* 0x002fe400078e000e */
[----:B------:R-:W-:-:S05]  /*16760*/  @P6 IMAD.MOV.U32 R3, RZ, RZ, R15 ;  /* 0x000000ffff036224 */ /* 0x000fca00078e000f */
[----:B------:R1:W-:Y:S01]  /*16770*/  @P6 STG.E.U16 desc[UR12][R2.64+0xd0], R78 ;  /* 0x0000d04e02006986 */ /* 0x0003e2000c10150c */
[----:B------:R-:W-:Y:S01]  /*16780*/  FMUL R80, R80, UR16 ;  /* 0x0000001050507c20 */ /* 0x000fe20008400000 */
[----:B-1----:R-:W-:Y:S02]  /*16790*/  @P4 IMAD.MOV.U32 R2, RZ, RZ, R14 ;  /* 0x000000ffff024224 */ /* 0x002fe400078e000e */
[----:B------:R-:W-:-:S05]  /*167a0*/  @P4 IMAD.MOV.U32 R3, RZ, RZ, R15 ;  /* 0x000000ffff034224 */ /* 0x000fca00078e000f */
[----:B------:R1:W-:Y:S01]  /*167b0*/  @P4 STG.E.U16 desc[UR12][R2.64+0xd2], R79 ;  /* 0x0000d24f02004986 */ /* 0x0003e2000c10150c */
[C---:B------:R-:W-:Y:S02]  /*167c0*/  ISETP.GT.AND P4, PT, R0.reuse, 0xc0, P3 ;  /* 0x000000c00000780c */ /* 0x040fe40001f84270 */
[C---:B------:R-:W-:Y:S01]  /*167d0*/  ISETP.GT.AND P2, PT, R0.reuse, 0xc8, P2 ;  /* 0x000000c80000780c */ /* 0x040fe20001744270 */
[----:B------:R-:W-:Y:S01]  /*167e0*/  FMUL R81, R81, UR16 ;  /* 0x0000001051517c20 */ /* 0x000fe20008400000 */
[----:B------:R-:W-:Y:S02]  /*167f0*/  F2FP.F16.F32.PACK_AB R80, RZ, R80 ;  /* 0x00000050ff50723e */ /* 0x000fe400000000ff */
[----:B------:R-:W-:Y:S01]  /*16800*/  ISETP.GT.AND P3, PT, R0, 0xc8, P3 ;  /* 0x000000c80000780c */ /* 0x000fe20001f64270 */
[----:B-1----:R-:W-:Y:S02]  /*16810*/  @P5 IMAD.MOV.U32 R2, RZ, RZ, R4 ;  /* 0x000000ffff025224 */ /* 0x002fe400078e0004 */
[----:B------:R-:W-:Y:S01]  /*16820*/  @P5 IMAD.MOV.U32 R3, RZ, RZ, R5 ;  /* 0x000000ffff035224 */ /* 0x000fe200078e0005 */
[----:B------:R-:W-:Y:S01]  /*16830*/  F2FP.F16.F32.PACK_AB R81, RZ, R81 ;  /* 0x00000051ff51723e */ /* 0x000fe200000000ff */
[----:B------:R-:W-:-:S03]  /*16840*/  FMUL R82, R82, UR16 ;  /* 0x0000001052527c20 */ /* 0x000fc60008400000 */
[----:B------:R1:W-:Y:S01]  /*16850*/  @P5 STG.E.U16 desc[UR12][R2.64+0xe0], R80 ;  /* 0x0000e05002005986 */ /* 0x0003e2000c10150c */
[C---:B------:R-:W-:Y:S02]  /*16860*/  ISETP.GT.AND P6, PT, R0.reuse, 0xc0, P0 ;  /* 0x000000c00000780c */ /* 0x040fe400007c4270 */
[C---:B------:R-:W-:Y:S02]  /*16870*/  ISETP.GT.AND P5, PT, R0.reuse, 0xc0, P1 ;  /* 0x000000c00000780c */ /* 0x040fe40000fa4270 */
[----:B------:R-:W-:Y:S01]  /*16880*/  ISETP.GT.AND P0, PT, R0, 0xc8, P0 ;  /* 0x000000c80000780c */ /* 0x000fe20000704270 */
[----:B-1----:R-:W-:Y:S02]  /*16890*/  @P4 IMAD.MOV.U32 R2, RZ, RZ, R4 ;  /* 0x000000ffff024224 */ /* 0x002fe400078e0004 */
[----:B------:R-:W-:Y:S01]  /*168a0*/  @P4 IMAD.MOV.U32 R3, RZ, RZ, R5 ;  /* 0x000000ffff034224 */ /* 0x000fe200078e0005 */
[----:B------:R-:W-:Y:S01]  /*168b0*/  F2FP.F16.F32.PACK_AB R82, RZ, R82 ;  /* 0x00000052ff52723e */ /* 0x000fe200000000ff */
[----:B------:R-:W-:-:S03]  /*168c0*/  FMUL R83, R83, UR16 ;  /* 0x0000001053537c20 */ /* 0x000fc60008400000 */
[----:B------:R1:W-:Y:S01]  /*168d0*/  @P4 STG.E.U16 desc[UR12][R2.64+0xe2], R81 ;  /* 0x0000e25102004986 */ /* 0x0003e2000c10150c */
[----:B------:R-:W-:Y:S01]  /*168e0*/  FMUL R84, R84, UR16 ;  /* 0x0000001054547c20 */ /* 0x000fe20008400000 */
[----:B------:R-:W-:Y:S01]  /*168f0*/  ISETP.GT.AND P1, PT, R0, 0xc8, P1 ;  /* 0x000000c80000780c */ /* 0x000fe20000f24270 */
[----:B------:R-:W-:Y:S01]  /*16900*/  FMUL R85, R85, UR16 ;  /* 0x0000001055557c20 */ /* 0x000fe20008400000 */
[----:B------:R-:W-:Y:S01]  /*16910*/  F2FP.F16.F32.PACK_AB R83, RZ, R83 ;  /* 0x00000053ff53723e */ /* 0x000fe200000000ff */
[----:B------:R-:W-:Y:S01]  /*16920*/  FMUL R86, R86, UR16 ;  /* 0x0000001056567c20 */ /* 0x000fe20008400000 */
[----:B-1----:R-:W-:Y:S02]  /*16930*/  @P2 IMAD.MOV.U32 R2, RZ, RZ, R14 ;  /* 0x000000ffff022224 */ /* 0x002fe400078e000e */
[----:B------:R-:W-:-:S05]  /*16940*/  @P2 IMAD.MOV.U32 R3, RZ, RZ, R15 ;  /* 0x000000ffff032224 */ /* 0x000fca00078e000f */
[----:B------:R1:W-:Y:S01]  /*16950*/  @P2 STG.E.U16 desc[UR12][R2.64+0xe0], R82 ;  /* 0x0000e05202002986 */ /* 0x0003e2000c10150c */
[----:B------:R-:W-:Y:S01]  /*16960*/  F2FP.F16.F32.PACK_AB R84, RZ, R84 ;  /* 0x00000054ff54723e */ /* 0x000fe200000000ff */
[----:B------:R-:W-:Y:S01]  /*16970*/  @P5 IMAD.MOV.U32 R6, RZ, RZ, R4 ;  /* 0x000000ffff065224 */ /* 0x000fe200078e0004 */
[----:B------:R-:W-:Y:S01]  /*16980*/  F2FP.F16.F32.PACK_AB R85, RZ, R85 ;  /* 0x00000055ff55723e */ /* 0x000fe200000000ff */
[----:B------:R-:W-:Y:S01]  /*16990*/  @P5 IMAD.MOV.U32 R7, RZ, RZ, R5 ;  /* 0x000000ffff075224 */ /* 0x000fe200078e0005 */
[----:B------:R-:W-:Y:S01]  /*169a0*/  F2FP.F16.F32.PACK_AB R86, RZ, R86 ;  /* 0x00000056ff56723e */ /* 0x000fe200000000ff */
[----:B-1----:R-:W-:Y:S02]  /*169b0*/  @P3 IMAD.MOV.U32 R2, RZ, RZ, R14 ;  /* 0x000000ffff023224 */ /* 0x002fe400078e000e */
[----:B------:R-:W-:-:S05]  /*169c0*/  @P3 IMAD.MOV.U32 R3, RZ, RZ, R15 ;  /* 0x000000ffff033224 */ /* 0x000fca00078e000f */
[----:B------:R1:W-:Y:S04]  /*169d0*/  @P3 STG.E.U16 desc[UR12][R2.64+0xe2], R83 ;  /* 0x0000e25302003986 */ /* 0x0003e8000c10150c */
[----:B------:R2:W-:Y:S04]  /*169e0*/  @P6 STG.E.U16 desc[UR12][R4.64+0xf0], R84 ;  /* 0x0000f05404006986 */ /* 0x0005e8000c10150c */
[----:B------:R2:W-:Y:S01]  /*169f0*/  @P5 STG.E.U16 desc[UR12][R6.64+0xf2], R85 ;  /* 0x0000f25506005986 */ /* 0x0005e2000c10150c */
[----:B-1----:R-:W-:Y:S02]  /*16a00*/  @P0 IMAD.MOV.U32 R2, RZ, RZ, R14 ;  /* 0x000000ffff020224 */ /* 0x002fe400078e000e */
[----:B------:R-:W-:-:S02]  /*16a10*/  @P0 IMAD.MOV.U32 R3, RZ, RZ, R15 ;  /* 0x000000ffff030224 */ /* 0x000fc400078e000f */
[----:B------:R-:W-:-:S03]  /*16a20*/  FMUL R87, R87, UR16 ;  /* 0x0000001057577c20 */ /* 0x000fc60008400000 */
[----:B------:R2:W-:Y:S01]  /*16a30*/  @P0 STG.E.U16 desc[UR12][R2.64+0xf0], R86 ;  /* 0x0000f05602000986 */ /* 0x0005e2000c10150c */
[----:B------:R-:W-:Y:S05]  /*16a40*/  @!P1 EXIT ;  /* 0x000000000000994d */ /* 0x000fea0003800000 */
[----:B------:R-:W-:-:S05]  /*16a50*/  F2FP.F16.F32.PACK_AB R87, RZ, R87 ;  /* 0x00000057ff57723e */ /* 0x000fca00000000ff */
[----:B------:R-:W-:Y:S01]  /*16a60*/  STG.E.U16 desc[UR12][R14.64+0xf2], R87 ;  /* 0x0000f2570e007986 */ /* 0x000fe2000c10150c */
[----:B------:R-:W-:Y:S05]  /*16a70*/  EXIT ;  /* 0x000000000000794d */ /* 0x000fea0003800000 */
.L_x_10:
[----:B------:R-:W-:-:S13]  /*16a80*/  ISETP.NE.AND P0, PT, RZ, UR6, PT ;  /* 0x00000006ff007c0c */ /* 0x000fda000bf05270 */
[----:B------:R-:W-:Y:S05]  /*16a90*/  @P0 EXIT ;  /* 0x000000000000094d */ /* 0x000fea0003800000 */
[----:B------:R-:W-:-:S13]  /*16aa0*/  ELECT P0, URZ, PT ;  /* 0x00000000003f782f */ /* 0x000fda0003800000 */
[----:B------:R-:W-:Y:S05]  /*16ab0*/  @!P0 BRA `(.L_x_525) ;  /* 0x0000000800208947 */ /* 0x000fea0003800000 */
[----:B------:R-:W-:-:S06]  /*16ac0*/  UISETP.GE.AND UP0, UPT, UR52, 0x1, UPT ;  /* 0x000000013400788c */ /* 0x000fcc000bf06270 */
[----:B------:R-:W-:-:S13]  /*16ad0*/  PLOP3.LUT P0, PT, PT, PT, UP0, 0x80, 0x0 ;  /* 0x000000000000781c */ /* 0x000fda0003f0f008 */
[----:B------:R-:W-:Y:S05]  /*16ae0*/  @!P0 BRA `(.L_x_525) ;  /* 0x0000000800148947 */ /* 0x000fea0003800000 */
[----:B------:R-:W0:Y:S01]  /*16af0*/  S2R R0, SR_CTAID.X ;  /* 0x0000000000007919 */ /* 0x000e220000002500 */
[----:B------:R-:W1:Y:S01]  /*16b00*/  LDC.64 R2, c[0x0][0x4d8] ;  /* 0x00013600ff027b82 */ /* 0x000e620000000a00 */
[----:B------:R-:W-:Y:S01]  /*16b10*/  ULDC.64 UR4, c[0x0][0x4b0] ;  /* 0x00012c0000047ab9 */ /* 0x000fe20000000a00 */
[----:B------:R-:W-:Y:S01]  /*16b20*/  LOP3.LUT P0, RZ, R7, 0x1f, RZ, 0xc0, !PT ;  /* 0x0000001f07ff7812 */ /* 0x000fe2000780c0ff */
[----:B------:R-:W-:Y:S01]  /*16b30*/  IMAD.U32 R7, RZ, RZ, UR4 ;  /* 0x00000004ff077e24 */ /* 0x000fe2000f8e00ff */
[----:B------:R-:W-:Y:S01]  /*16b40*/  UIADD3 UR4, UR48, 0x1, URZ ;  /* 0x0000000130047890 */ /* 0x000fe2000fffe03f */
[----:B------:R-:W-:Y:S01]  /*16b50*/  IMAD.U32 R4, RZ, RZ, UR5 ;  /* 0x00000005ff047e24 */ /* 0x000fe2000f8e00ff */
[C---:B------:R-:W-:Y:S01]  /*16b60*/  ISETP.NE.AND P2, PT, R5.reuse, RZ, PT ;  /* 0x000000ff0500720c */ /* 0x040fe20003f45270 */
[----:B------:R-:W-:Y:S01]  /*16b70*/  IMAD.U32 R9, RZ, RZ, UR22 ;  /* 0x00000016ff097e24 */ /* 0x000fe2000f8e00ff */
[----:B------:R-:W-:Y:S01]  /*16b80*/  ISETP.NE.OR P0, PT, R5, RZ, !P0 ;  /* 0x000000ff0500720c */ /* 0x000fe20004705670 */
[----:B------:R-:W-:-:S02]  /*16b90*/  IMAD.MOV.U32 R14, RZ, RZ, RZ ;  /* 0x000000ffff0e7224 */ /* 0x000fc400078e00ff */
[----:B------:R-:W-:Y:S02]  /*16ba0*/  IMAD.SHL.U32 R9, R9, 0x80, RZ ;  /* 0x0000008009097824 */ /* 0x000fe400078e00ff */
[----:B------:R-:W-:Y:S02]  /*16bb0*/  IMAD.U32 R15, RZ, RZ, UR4 ;  /* 0x00000004ff0f7e24 */ /* 0x000fe4000f8e00ff */
[----:B------:R-:W-:Y:S02]  /*16bc0*/  VIADD R16, R9, 0x40 ;  /* 0x0000004009107836 */ /* 0x000fe40000000000 */
[----:B-1----:R-:W-:Y:S02]  /*16bd0*/  IMAD R6, R7, UR23, R2 ;  /* 0x0000001707067c24 */ /* 0x002fe4000f8e0202 */
[----:B------:R-:W-:Y:S02]  /*16be0*/  IMAD R7, R4, UR15, R3 ;  /* 0x0000000f04077c24 */ /* 0x000fe4000f8e0203 */
[----:B------:R-:W-:-:S02]  /*16bf0*/  IMAD.U32 R4, RZ, RZ, UR14 ;  /* 0x0000000eff047e24 */ /* 0x000fc4000f8e00ff */
[----:B------:R-:W-:Y:S02]  /*16c00*/  IMAD.MOV.U32 R2, RZ, RZ, 0x1 ;  /* 0x00000001ff027424 */ /* 0x000fe400078e00ff */
[----:B0-----:R-:W-:Y:S01]  /*16c10*/  IMAD.SHL.U32 R8, R0, 0x100, RZ ;  /* 0x0000010000087824 */ /* 0x001fe200078e00ff */
[----:B------:R-:W-:Y:S01]  /*16c20*/  LOP3.LUT R0, R4, 0x2, RZ, 0xfc, !PT ;  /* 0x0000000204007812 */ /* 0x000fe200078efcff */
[----:B------:R-:W-:Y:S02]  /*16c30*/  IMAD.MOV.U32 R3, RZ, RZ, RZ ;  /* 0x000000ffff037224 */ /* 0x000fe400078e00ff */
[C---:B------:R-:W-:Y:S02]  /*16c40*/  VIADD R11, R8.reuse, 0x40 ;  /* 0x00000040080b7836 */ /* 0x040fe40000000000 */
[C---:B------:R-:W-:Y:S02]  /*16c50*/  VIADD R12, R8.reuse, 0x80 ;  /* 0x00000080080c7836 */ /* 0x040fe40000000000 */
[----:B------:R-:W-:-:S07]  /*16c60*/  VIADD R13, R8, 0xc0 ;  /* 0x000000c0080d7836 */ /* 0x000fce0000000000 */
.L_x_529:
[----:B------:R-:W0:Y:S01]  /*16c70*/  S2R R5, SR_CgaCtaId ;  /* 0x0000000000057919 */ /* 0x000e220000008800 */
[----:B------:R-:W-:-:S04]  /*16c80*/  MOV R4, 0x400 ;  /* 0x0000040000047802 */ /* 0x000fc80000000f00 */
[----:B0-----:R-:W-:Y:S02]  /*16c90*/  LEA R10, R5, R4, 0x18 ;  /* 0x00000004050a7211 */ /* 0x001fe400078ec0ff */
[----:B------:R-:W-:-:S03]  /*16ca0*/  SHF.L.U32 R4, R2, 0x1f, RZ ;  /* 0x0000001f02047819 */ /* 0x000fc600000006ff */
[----:B------:R-:W-:-:S07]  /*16cb0*/  IMAD R5, R3, 0x8, R10 ;  /* 0x0000000803057824 */ /* 0x000fce00078e020a */
.L_x_526:
[----:B0-----:R0:W1:Y:S02]  /*16cc0*/  SYNCS.PHASECHK.TRANS64.TRYWAIT P1, [R5+URZ+0x36048], R4 ;  /* 0x03604804050075a7 */ /* 0x001064000802017f */
[----:B-1----:R-:W-:Y:S05]  /*16cd0*/  @!P1 NANOSLEEP.SYNCS 0x989680 ;  /* 0x009896800000995d */ /* 0x002fea0003900000 */
[----:B------:R-:W1:Y:S02]  /*16ce0*/  @!P1 SYNCS.PHASECHK.TRANS64 P1, [R5+URZ+0x36048], R4 ;  /* 0x03604804050095a7 */ /* 0x000e64000802007f */
[----:B-1----:R-:W-:Y:S05]  /*16cf0*/  @!P1 BRA `(.L_x_526) ;  /* 0xfffffffc00f09947 */ /* 0x002fea000383ffff */
[----:B0-----:R-:W0:Y:S02]  /*16d00*/  @!P2 LDC R4, c[0x0][0x500] ;  /* 0x00014000ff04ab82 */ /* 0x001e240000000800 */
[----:B0-----:R0:W-:Y:S02]  /*16d10*/  @!P2 SYNCS.ARRIVE.TRANS64 RZ, [R5+URZ+0x36000], R4 ;  /* 0x0360000405ffa9a7 */ /* 0x0011e4000800003f */
[----:B0-----:R-:W-:-:S04]  /*16d20*/  PRMT R4, R0, 0x9910, RZ ;  /* 0x0000991000047816 */ /* 0x001fc800000000ff */
[----:B------:R-:W-:-:S13]  /*16d30*/  ISETP.NE.AND P1, PT, R4, 0x2, PT ;  /* 0x000000020400780c */ /* 0x000fda0003f25270 */
[----:B------:R-:W-:Y:S05]  /*16d40*/  @P1 BRA `(.L_x_527) ;  /* 0x0000000000041947 */ /* 0x000fea0003800000 */
[----:B------:R-:W-:Y:S01]  /*16d50*/  BPT.TRAP 0x1 ;  /* 0x000000040000795c */ /* 0x000fe20000300000 */
.L_x_527:
[----:B------:R-:W-:Y:S05]  /*16d60*/  @P0 BRA `(.L_x_528) ;  /* 0x0000000000040947 */ /* 0x000fea0003800000 */
[----:B------:R-:W-:Y:S01]  /*16d70*/  BPT.TRAP 0x1 ;  /* 0x000000040000795c */ /* 0x000fe20000300000 */
.L_x_528:
[----:B------:R-:W-:Y:S01]  /*16d80*/  ULDC UR4, c[0x0][0x48c] ;  /* 0x0001230000047ab9 */ /* 0x000fe20000000800 */
[C---:B------:R-:W-:Y:S01]  /*16d90*/  R2UR UR16, R14.reuse ;  /* 0x000000000e1072ca */ /* 0x040fe200000e0000 */
[----:B------:R-:W-:Y:S01]  /*16da0*/  UISETP.NE.AND UP0, UPT, UR4, 0x1, UPT ;  /* 0x000000010400788c */ /* 0x000fe2000bf05270 */
[----:B------:R-:W-:Y:S01]  /*16db0*/  LEA R4, R3, 0x800, 0xd ;  /* 0x0000080003047811 */ /* 0x000fe200078e68ff */
[----:B------:R-:W-:Y:S01]  /*16dc0*/  VIADD R15, R15, 0xffffffff ;  /* 0xffffffff0f0f7836 */ /* 0x000fe20000000000 */
[----:B------:R-:W-:Y:S01]  /*16dd0*/  R2UR UR24, R3 ;  /* 0x00000000031872ca */ /* 0x000fe200000e0000 */
[----:B------:R-:W-:Y:S01]  /*16de0*/  ULDC.64 UR38, c[0x0][0x4b8] ;  /* 0x00012e0000267ab9 */ /* 0x000fe20000000a00 */
[----:B------:R-:W-:Y:S01]  /*16df0*/  R2UR UR25, R5 ;  /* 0x00000000051972ca */ /* 0x000fe200000e0000 */
[C---:B------:R-:W-:Y:S01]  /*16e00*/  IMAD R4, R3.reuse, -0x1000, R4 ;  /* 0xfffff00003047824 */ /* 0x040fe200078e0204 */
[----:B------:R-:W-:Y:S01]  /*16e10*/  R2UR UR27, R14 ;  /* 0x000000000e1b72ca */ /* 0x000fe200000e0000 */
[--C-:B------:R-:W-:Y:S01]  /*16e20*/  IMAD R5, R3, 0x2000, R10.reuse ;  /* 0x0000200003057824 */ /* 0x100fe200078e020a */
[----:B------:R-:W-:Y:S01]  /*16e30*/  R2UR UR26, R8 ;  /* 0x00000000081a72ca */ /* 0x000fe200000e0000 */
[----:B------:R-:W-:Y:S01]  /*16e40*/  IMAD R4, R4, 0x2, R10 ;  /* 0x0000000204047824 */ /* 0x000fe200078e020a */
[----:B------:R-:W-:Y:S01]  /*16e50*/  @UP0 ULDC.64 UR8, c[0x0][0x490] ;  /* 0x0001240000080ab9 */ /* 0x000fe20000000a00 */
[----:B------:R-:W-:Y:S01]  /*16e60*/  @UP0 ULDC.64 UR12, c[0x0][0x490] ;  /* 0x00012400000c0ab9 */ /* 0x000fe20000000a00 */
[----:B------:R-:W-:Y:S01]  /*16e70*/  UIMAD.WIDE.U32 UR6, UR16, UR8, URZ ;  /* 0x00000008100672a5 */ /* 0x000fe2000f8e003f */
[----:B------:R-:W-:Y:S01]  /*16e80*/  R2UR UR30, R11 ;  /* 0x000000000b1e72ca */ /* 0x000fe200000e0000 */
[----:B------:R-:W-:Y:S01]  /*16e90*/  UIMAD.WIDE.U32 UR10, UR16, UR12, URZ ;  /* 0x0000000c100a72a5 */ /* 0x000fe2000f8e003f */
[----:B------:R-:W-:Y:S01]  /*16ea0*/  R2UR UR8, R4 ;  /* 0x00000000040872ca */ /* 0x000fe200000e0000 */
[----:B------:R-:W-:Y:S01]  /*16eb0*/  UMOV UR5, UR16 ;  /* 0x0000001000057c82 */ /* 0x000fe20008000000 */
[----:B------:R-:W-:Y:S01]  /*16ec0*/  @UP0 USHF.R.U32.HI UR5, URZ, UR9, UR7 ;  /* 0x000000093f050299 */ /* 0x000fe20008011607 */
[----:B------:R-:W-:Y:S01]  /*16ed0*/  PRMT R4, R6, 0x40, R7 ;  /* 0x0000004006047816 */ /* 0x000fe20000000007 */
[----:B------:R-:W-:Y:S01]  /*16ee0*/  ULDC UR12, c[0x0][0x498] ;  /* 0x00012600000c7ab9 */ /* 0x000fe20000000800 */
[----:B------:R-:W-:Y:S01]  /*16ef0*/  UMOV UR9, UR16 ;  /* 0x0000001000097c82 */ /* 0x000fe20008000000 */
[----:B------:R-:W-:Y:S01]  /*16f00*/  @UP0 USHF.R.U32.HI UR9, URZ, UR13, UR11 ;  /* 0x0000000d3f090299 */ /* 0x000fe2000801160b */
[----:B------:R-:W-:Y:S01]  /*16f10*/  R2UR UR6, R10 ;  /* 0x000000000a0672ca */ /* 0x000fe200000e0000 */
[----:B------:R-:W-:Y:S01]  /*16f20*/  UISETP.NE.AND UP0, UPT, UR12, 0x1, UPT ;  /* 0x000000010c00788c */ /* 0x000fe2000bf05270 */
[----:B------:R-:W-:Y:S01]  /*16f30*/  R2UR UR49, R4 ;  /* 0x00000000043172ca */ /* 0x000fe200000e0000 */
[----:B------:R-:W-:Y:S01]  /*16f40*/  ULDC.64 UR16, c[0x0][0x198] ;  /* 0x0000660000107ab9 */ /* 0x000fe20000000a00 */
[----:B------:R-:W-:Y:S01]  /*16f50*/  UMOV UR21, UR5 ;  /* 0x0000000500157c82 */ /* 0x000fe20008000000 */
[----:B------:R-:W-:Y:S01]  /*16f60*/  UIADD3 UR42, UP1, UR16, 0xf0, URZ ;  /* 0x000000f0102a7890 */ /* 0x000fe2000ff3e03f */
[----:B------:R-:W-:Y:S01]  /*16f70*/  R2UR UR34, R12 ;  /* 0x000000000c2272ca */ /* 0x000fe200000e0000 */
[----:B------:R-:W-:Y:S01]  /*16f80*/  UIADD3 UR50, UP2, UR16, 0x1f0, URZ ;  /* 0x000001f010327890 */ /* 0x000fe2000ff5e03f */
[----:B------:R-:W-:Y:S01]  /*16f90*/  R2UR UR16, R5 ;  /* 0x00000000051072ca */ /* 0x000fe200000e0000 */
[----:B------:R-:W-:Y:S01]  /*16fa0*/  UMOV UR13, UR9 ;  /* 0x00000009000d7c82 */ /* 0x000fe20008000000 */
[----:B------:R-:W-:Y:S01]  /*16fb0*/  UIADD3 UR11, -UR4, URZ, URZ ;  /* 0x0000003f040b7290 */ /* 0x000fe2000fffe13f */
[----:B------:R-:W-:Y:S01]  /*16fc0*/  R2UR UR18, R9 ;  /* 0x00000000091272ca */ /* 0x000fe200000e0000 */
[----:B------:R-:W-:Y:S01]  /*16fd0*/  @UP0 ULDC UR44, c[0x0][0x49c] ;  /* 0x00012700002c0ab9 */ /* 0x000fe20000000800 */
[----:B------:R-:W-:Y:S01]  /*16fe0*/  @UP0 ULDC UR46, c[0x0][0x49c] ;  /* 0x00012700002e0ab9 */ /* 0x000fe20000000800 */
[----:B------:R-:W-:Y:S01]  /*16ff0*/  UIMAD.WIDE.U32 UR44, UR5, UR44, URZ ;  /* 0x0000002c052c72a5 */ /* 0x000fe2000f8e003f */
[----:B------:R-:W-:Y:S01]  /*17000*/  ISETP.GT.AND P3, PT, R15, 0x1, PT ;  /* 0x000000010f00780c */ /* 0x000fe20003f64270 */
[----:B------:R-:W-:Y:S01]  /*17010*/  ULEA UR24, UR24, UR6, 0xe ;  /* 0x0000000618187291 */ /* 0x000fe2000f8e703f */
[----:B------:R-:W-:Y:S01]  /*17020*/  VIADD R3, R3, 0x1 ;  /* 0x0000000103037836 */ /* 0x000fe20000000000 */
[----:B------:R-:W-:Y:S01]  /*17030*/  UIMAD.WIDE.U32 UR46, UR9, UR46, URZ ;  /* 0x0000002e092e72a5 */ /* 0x000fe2000f8e003f */
[----:B------:R-:W-:Y:S01]  /*17040*/  VIADD R14, R14, 0x20 ;  /* 0x000000200e0e7836 */ /* 0x000fe20000000000 */
[----:B------:R-:W-:Y:S01]  /*17050*/  @UP0 ULDC UR6, c[0x0][0x4a0] ;  /* 0x0001280000060ab9 */ /* 0x000fe20000000800 */
[----:B------:R-:W-:Y:S01]  /*17060*/  @UP0 ULDC UR10, c[0x0][0x4a0] ;  /* 0x00012800000a0ab9 */ /* 0x000fe20000000800 */
[----:B------:R-:W-:Y:S01]  /*17070*/  @UP0 USHF.R.U32.HI UR21, URZ, UR6, UR45 ;  /* 0x000000063f150299 */ /* 0x000fe2000801162d */
[----:B------:R-:W-:Y:S01]  /*17080*/  R2UR UR6, R13 ;  /* 0x000000000d0672ca */ /* 0x000fe200000e0000 */
[----:B------:R-:W-:Y:S01]  /*17090*/  @UP0 USHF.R.U32.HI UR13, URZ, UR10, UR47 ;  /* 0x0000000a3f0d0299 */ /* 0x000fe2000801162f */
[----:B------:R-:W-:Y:S01]  /*170a0*/  R2UR UR10, R16 ;  /* 0x00000000100a72ca */ /* 0x000fe200000e0000 */
[----:B------:R-:W-:Y:S01]  /*170b0*/  UIADD3.X UR43, URZ, UR17, URZ, UP1, !UPT ;  /* 0x000000113f2b7290 */ /* 0x000fe20008ffe43f */
[----:B------:R-:W-:Y:S01]  /*170c0*/  ISETP.NE.AND P1, PT, R3, 0x9, PT ;  /* 0x000000090300780c */ /* 0x000fe20003f25270 */
[----:B------:R-:W-:-:S02]  /*170d0*/  UIADD3.X UR51, URZ, UR17, URZ, UP2, !UPT ;  /* 0x000000113f337290 */ /* 0x000fc400097fe43f */
[----:B------:R-:W-:Y:S01]  /*170e0*/  UIADD3 UR20, -UR21, URZ, URZ ;  /* 0x0000003f15147290 */ /* 0x000fe2000fffe13f */
[----:B------:R-:W-:Y:S01]  /*170f0*/  SEL R5, RZ, 0x1, P1 ;  /* 0x00000001ff057807 */ /* 0x000fe20000800000 */
[----:B------:R-:W-:Y:S01]  /*17100*/  UIADD3 UR17, -UR13, URZ, URZ ;  /* 0x0000003f0d117290 */ /* 0x000fe2000fffe13f */
[----:B------:R-:W-:Y:S01]  /*17110*/  SEL R3, R3, RZ, P1 ;  /* 0x000000ff03037207 */ /* 0x000fe20000800000 */
[----:B------:R-:W-:Y:S01]  /*17120*/  UIADD3 UR25, UR25, 0x36000, URZ ;  /* 0x0003600019197890 */ /* 0x000fe2000fffe03f */
[----:B------:R-:W-:Y:S01]  /*17130*/  LOP3.LUT R2, R2, R5, RZ, 0x3c, !PT ;  /* 0x0000000502027212 */ /* 0x000fe200078e3cff */
[----:B------:R-:W-:Y:S02]  /*17140*/  UIMAD UR19, UR5, UR11, UR27 ;  /* 0x0000000b051372a4 */ /* 0x000fe4000f8e021b */
[----:B------:R-:W-:Y:S02]  /*17150*/  UIMAD UR20, UR12, UR20, UR5 ;  /* 0x000000140c1472a4 */ /* 0x000fe4000f8e0205 */
[----:B------:R-:W-:-:S02]  /*17160*/  UIADD3 UR28, UR24, 0x1000, URZ ;  /* 0x00001000181c7890 */ /* 0x000fc4000fffe03f */
[----:B------:R-:W-:Y:S02]  /*17170*/  UIMAD UR11, UR9, UR11, UR27 ;  /* 0x0000000b090b72a4 */ /* 0x000fe4000f8e021b */
[----:B------:R-:W-:Y:S01]  /*17180*/  UIMAD UR12, UR12, UR17, UR9 ;  /* 0x000000110c0c72a4 */ /* 0x000fe2000f8e0209 */
[----:B------:R-:W-:Y:S01]  /*17190*/  ULDC.64 UR40, c[0x0][0x4d0] ;  /* 0x0001340000287ab9 */ /* 0x000fe20000000a00 */
[----:B------:R-:W-:Y:S02]  /*171a0*/  UIADD3 UR32, UR24, 0x2000, URZ ;  /* 0x0000200018207890 */ /* 0x000fe4000fffe03f */
[----:B------:R-:W-:Y:S02]  /*171b0*/  UIADD3 UR4, UR24, 0x3000, URZ ;  /* 0x0000300018047890 */ /* 0x000fe4000fffe03f */
[----:B------:R-:W-:Y:S02]  /*171c0*/  UIADD3 UR16, UR16, 0x24000, URZ ;  /* 0x0002400010107890 */ /* 0x000fe4000fffe03f */
[----:B------:R-:W-:-:S02]  /*171d0*/  UIMAD UR19, UR19, UR38, UR40 ;  /* 0x00000026131372a4 */ /* 0x000fc4000f8e0228 */
[----:B------:R-:W-:Y:S02]  /*171e0*/  UIMAD UR20, UR20, UR39, UR41 ;  /* 0x00000027141472a4 */ /* 0x000fe4000f8e0229 */
[----:B------:R-:W-:Y:S02]  /*171f0*/  UPRMT UR49, UR49, 0x5410, URZ ;  /* 0x0000541031317896 */ /* 0x000fe4000800003f */
[----:B------:R-:W-:Y:S02]  /*17200*/  UIADD3 UR8, UR8, 0x24000, URZ ;  /* 0x0002400008087890 */ /* 0x000fe4000fffe03f */
[----:B------:R-:W-:Y:S02]  /*17210*/  UIMAD UR11, UR11, UR38, UR40 ;  /* 0x000000260b0b72a4 */ /* 0x000fe4000f8e0228 */
[----:B------:R-:W-:Y:S01]  /*17220*/  UIMAD UR12, UR12, UR39, UR41 ;  /* 0x000000270c0c72a4 */ /* 0x000fe2000f8e0229 */
[----:B------:R-:W-:Y:S01]  /*17230*/  UMOV UR36, 0x0 ;  /* 0x0000000000247882 */ /* 0x000fe20000000000 */
[----:B------:R-:W-:Y:S01]  /*17240*/  UMOV UR37, 0x10000000 ;  /* 0x1000000000257882 */ /* 0x000fe20000000000 */
[----:B------:R-:W-:Y:S01]  /*17250*/  UMOV UR31, UR27 ;  /* 0x0000001b001f7c82 */ /* 0x000fe20008000000 */
[----:B------:R-:W-:Y:S01]  /*17260*/  UMOV UR29, UR25 ;  /* 0x00000019001d7c82 */ /* 0x000fe20008000000 */
[----:B------:R-:W-:Y:S01]  /*17270*/  UMOV UR35, UR27 ;  /* 0x0000001b00237c82 */ /* 0x000fe20008000000 */
[----:B------:R-:W-:Y:S01]  /*17280*/  UMOV UR33, UR25 ;  /* 0x0000001900217c82 */ /* 0x000fe20008000000 */
[----:B------:R0:W-:Y:S01]  /*17290*/  UTMALDG.2D [UR24], [UR42], desc[UR36] ;  /* 0x000024182a0075b4 */ /* 0x0001e20008009000 */
[----:B------:R-:W-:Y:S01]  /*172a0*/  UMOV UR7, UR27 ;  /* 0x0000001b00077c82 */ /* 0x000fe20008000000 */
[----:B------:R-:W-:Y:S01]  /*172b0*/  UMOV UR5, UR25 ;  /* 0x0000001900057c82 */ /* 0x000fe20008000000 */
[----:B------:R-:W-:Y:S01]  /*172c0*/  UMOV UR17, UR25 ;  /* 0x0000001900117c82 */ /* 0x000fe20008000000 */
[----:B------:R-:W-:Y:S01]  /*172d0*/  UMOV UR9, UR25 ;  /* 0x0000001900097c82 */ /* 0x000fe20008000000 */
[----:B------:R0:W-:Y:S01]  /*172e0*/  UTMALDG.2D [UR28], [UR42], desc[UR36] ;  /* 0x0000241c2a0075b4 */ /* 0x0001e20008009000 */
[----:B------:R0:W-:Y:S01]  /*172f0*/  UTMALDG.2D [UR32], [UR42], desc[UR36] ;  /* 0x000024202a0075b4 */ /* 0x0001e20008009000 */
[----:B------:R0:W-:Y:S01]  /*17300*/  UTMALDG.2D [UR4], [UR42], desc[UR36] ;  /* 0x000024042a0075b4 */ /* 0x0001e20008009000 */
[----:B------:R0:W-:Y:S01]  /*17310*/  UTMALDG.4D.IM2COL [UR16], [UR50], UR49 ;  /* 0x00000010320073b4 */ /* 0x0001e20008058031 */
[----:B------:R0:W-:Y:S02]  /*17320*/  UTMALDG.4D.IM2COL [UR8], [UR50], UR49 ;  /* 0x00000008320073b4 */ /* 0x0001e40008058031 */
[----:B0-----:R-:W-:Y:S05]  /*17330*/  @P3 BRA `(.L_x_529) ;  /* 0xfffffff8004c3947 */ /* 0x001fea000383ffff */
.L_x_525:
[----:B------:R-:W-:Y:S01]  /*17340*/  UISETP.GE.U32.AND UP1, UPT, UR48, 0x9, UPT ;  /* 0x000000093000788c */ /* 0x000fe2000bf26070 */
[----:B------:R-:W-:-:S05]  /*17350*/  IMAD.MOV.U32 R0, RZ, RZ, 0x1 ;  /* 0x00000001ff007424 */ /* 0x000fca00078e00ff */
[----:B------:R-:W-:-:S05]  /*17360*/  PLOP3.LUT P0, PT, PT, PT, UP1, 0x80, 0x0 ;  /* 0x000000000000781c */ /* 0x000fca0003f0f018 */
[----:B------:R-:W-:-:S04]  /*17370*/  @UP1 UIMAD.WIDE.U32 UR4, UR48, 0x38e38e39, URZ ;  /* 0x38e38e39300418a5 */ /* 0x000fc8000f8e003f */
[----:B------:R-:W-:-:S04]  /*17380*/  @UP1 USHF.R.U32.HI UR4, URZ, 0x1, UR5 ;  /* 0x000000013f041899 */ /* 0x000fc80008011605 */
[----:B------:R-:W-:-:S04]  /*17390*/  @UP1 ULOP3.LUT UR4, UR4, 0x1, URZ, 0xc0, !UPT ;  /* 0x0000000104041892 */ /* 0x000fc8000f8ec03f */
[----:B------:R-:W-:-:S04]  /*173a0*/  @UP1 UISETP.NE.U32.AND UP0, UPT, UR4, 0x1, UPT ;  /* 0x000000010400188c */ /* 0x000fc8000bf05070 */
[----:B------:R-:W-:-:S04]  /*173b0*/  @UP1 UISETP.NE.U32.AND.EX UP0, UPT, URZ, URZ, UPT, UP0 ;  /* 0x0000003f3f00128c */ /* 0x000fc8000bf05100 */
[----:B------:R-:W-:-:S06]  /*173c0*/  @UP1 USEL UR4, URZ, 0x1, !UP0 ;  /* 0x000000013f041887 */ /* 0x000fcc000c000000 */
[----:B------:R-:W-:Y:S01]  /*173d0*/  @P0 IMAD.U32 R0, RZ, RZ, UR4 ;  /* 0x00000004ff000e24 */ /* 0x000fe2000f8e00ff */
[----:B------:R-:W-:Y:S05]  /*173e0*/  WARPSYNC.ALL ;  /* 0x0000000000007948 */ /* 0x000fea0003800000 */
[----:B------:R-:W-:-:S13]  /*173f0*/  ELECT P0, URZ, PT ;  /* 0x00000000003f782f */ /* 0x000fda0003800000 */
[----:B------:R-:W-:Y:S05]  /*17400*/  @!P0 EXIT ;  /* 0x000000000000894d */ /* 0x000fea0003800000 */
[----:B------:R-:W-:-:S04]  /*17410*/  ULOP3.LUT UR14, UR14, 0x2, URZ, 0xfc, !UPT ;  /* 0x000000020e0e7892 */ /* 0x000fc8000f8efc3f */
[----:B------:R-:W-:-:S06]  /*17420*/  UISETP.NE.AND UP0, UPT, UR14, 0x3, UPT ;  /* 0x000000030e00788c */ /* 0x000fcc000bf05270 */
[----:B------:R-:W-:-:S13]  /*17430*/  PLOP3.LUT P0, PT, PT, PT, UP0, 0x80, 0x0 ;  /* 0x000000000000781c */ /* 0x000fda0003f0f008 */
[----:B------:R-:W-:Y:S05]  /*17440*/  @!P0 BRA `(.L_x_530) ;  /* 0x0000000000048947 */ /* 0x000fea0003800000 */
[----:B------:R-:W-:Y:S01]  /*17450*/  BPT.TRAP 0x1 ;  /* 0x000000040000795c */ /* 0x000fe20000300000 */
.L_x_530:
[----:B------:R-:W0:Y:S01]  /*17460*/  S2UR UR7, SR_CgaCtaId ;  /* 0x00000000000779c3 */ /* 0x000e220000008800 */
[----:B------:R-:W-:Y:S01]  /*17470*/  UIMAD.WIDE.U32 UR4, UR48, 0x38e38e39, URZ ;  /* 0x38e38e39300478a5 */ /* 0x000fe2000f8e003f */
[----:B------:R-:W-:Y:S01]  /*17480*/  SHF.L.U32 R2, R0, 0x1f, RZ ;  /* 0x0000001f00027819 */ /* 0x000fe200000006ff */
[----:B------:R-:W-:Y:S02]  /*17490*/  UMOV UR6, 0x400 ;  /* 0x0000040000067882 */ /* 0x000fe40000000000 */
[----:B------:R-:W-:-:S04]  /*174a0*/  USHF.R.U32.HI UR4, URZ, 0x1, UR5 ;  /* 0x000000013f047899 */ /* 0x000fc80008011605 */
[----:B------:R-:W-:Y:S02]  /*174b0*/  UIMAD UR48, UR4, -0x9, UR48 ;  /* 0xfffffff7043078a4 */ /* 0x000fe4000f8e0230 */
[----:B0-----:R-:W-:-:S04]  /*174c0*/  ULEA UR6, UR7, UR6, 0x18 ;  /* 0x0000000607067291 */ /* 0x001fc8000f8ec03f */
[----:B------:R-:W-:-:S04]  /*174d0*/  UIADD3 UR4, UR6, 0x36048, URZ ;  /* 0x0003604806047890 */ /* 0x000fc8000fffe03f */
[----:B------:R-:W-:-:S12]  /*174e0*/  ULEA UR5, UR48, UR4, 0x3 ;  /* 0x0000000430057291 */ /* 0x000fd8000f8e183f */
.L_x_531:
[----:B0-----:R-:W-:-:S04]  /*174f0*/  IMAD.U32 R3, RZ, RZ, UR5 ;  /* 0x00000005ff037e24 */ /* 0x001fc8000f8e00ff */
[----:B------:R0:W1:Y:S03]  /*17500*/  SYNCS.PHASECHK.TRANS64.TRYWAIT P0, [R3+URZ], R2 ;  /* 0x00000002030075a7 */ /* 0x000066000800017f */
[----:B-1----:R-:W-:Y:S05]  /*17510*/  @!P0 NANOSLEEP.SYNCS 0x989680 ;  /* 0x009896800000895d */ /* 0x002fea0003900000 */
[----:B------:R-:W1:Y:S02]  /*17520*/  @!P0 SYNCS.PHASECHK.TRANS64 P0, [R3+URZ], R2 ;  /* 0x00000002030085a7 */ /* 0x000e64000800007f */
[----:B-1----:R-:W-:Y:S05]  /*17530*/  @!P0 BRA `(.L_x_531) ;  /* 0xfffffffc00ec8947 */ /* 0x002fea000383ffff */
[----:B------:R-:W-:-:S04]  /*17540*/  UIADD3 UR48, UR48, 0x1, URZ ;  /* 0x0000000130307890 */ /* 0x000fc8000fffe03f */
[----:B------:R-:W-:-:S04]  /*17550*/  UISETP.NE.AND UP0, UPT, UR48, 0x9, UPT ;  /* 0x000000093000788c */ /* 0x000fc8000bf05270 */
[----:B------:R-:W-:Y:S02]  /*17560*/  USEL UR5, URZ, 0x1, UP0 ;  /* 0x000000013f057887 */ /* 0x000fe40008000000 */
[----:B------:R-:W-:-:S04]  /*17570*/  USEL UR48, UR48, URZ, UP0 ;  /* 0x0000003f30307287 */ /* 0x000fc80008000000 */
[----:B0-----:R-:W-:Y:S01]  /*17580*/  LOP3.LUT R2, R0, UR5, RZ, 0x3c, !PT ;  /* 0x0000000500027c12 */ /* 0x001fe2000f8e3cff */
[----:B------:R-:W-:-:S03]  /*17590*/  ULEA UR6, UR48, UR4, 0x3 ;  /* 0x0000000430067291 */ /* 0x000fc6000f8e183f */
[----:B------:R-:W-:-:S09]  /*175a0*/  SHF.L.U32 R0, R2, 0x1f, RZ ;  /* 0x0000001f02007819 */ /* 0x000fd200000006ff */
.L_x_532:
        /* <DEDUP_REMOVED lines=9> */
[----:B------:R-:W-:Y:S01]  /*17640*/  LOP3.LUT R2, R2, UR5, RZ, 0x3c, !PT ;  /* 0x0000000502027c12 */ /* 0x000fe2000f8e3cff */
[----:B------:R-:W-:-:S03]  /*17650*/  ULEA UR6, UR48, UR4, 0x3 ;  /* 0x0000000430067291 */ /* 0x000fc6000f8e183f */
[----:B0-----:R-:W-:-:S09]  /*17660*/  SHF.L.U32 R0, R2, 0x1f, RZ ;  /* 0x0000001f02007819 */ /* 0x001fd200000006ff */
.L_x_533:
        /* <DEDUP_REMOVED lines=12> */
.L_x_534:
        /* <DEDUP_REMOVED lines=12> */
.L_x_535:
        /* <DEDUP_REMOVED lines=12> */
.L_x_536:
        /* <DEDUP_REMOVED lines=12> */
.L_x_537:
        /* <DEDUP_REMOVED lines=12> */
.L_x_538:
        /* <DEDUP_REMOVED lines=12> */
.L_x_539:
[----:B0-----:R-:W-:-:S04]  /*17af0*/  IMAD.U32 R3, RZ, RZ, UR48 ;  /* 0x00000030ff037e24 */ /* 0x001fc8000f8e00ff */
[----:B------:R0:W1:Y:S03]  /*17b00*/  SYNCS.PHASECHK.TRANS64.TRYWAIT P0, [R3+URZ], R0 ;  /* 0x00000000030075a7 */ /* 0x000066000800017f */
[----:B-1----:R-:W-:Y:S05]  /*17b10*/  @!P0 NANOSLEEP.SYNCS 0x989680 ;  /* 0x009896800000895d */ /* 0x002fea0003900000 */
[----:B------:R-:W1:Y:S02]  /*17b20*/  @!P0 SYNCS.PHASECHK.TRANS64 P0, [R3+URZ], R0 ;  /* 0x00000000030085a7 */ /* 0x000e64000800007f */
[----:B-1----:R-:W-:Y:S05]  /*17b30*/  @P0 EXIT ;  /* 0x000000000000094d */ /* 0x002fea0003800000 */
[----:B------:R-:W-:Y:S05]  /*17b40*/  BRA `(.L_x_539) ;  /* 0xfffffffc00e87947 */ /* 0x000fea000383ffff */
.L_x_540:
[----:B------:R-:W-:-:S00]  /*17b50*/  BRA `(.L_x_540) ;  /* 0xfffffffc00fc7947 */ /* 0x000fc0000383ffff */
[----:B------:R-:W-:-:S00]  /*17b60*/  NOP ;  /* 0x0000000000007918 */ /* 0x000fc00000000000 */
        /* <DEDUP_REMOVED lines=9> */
.L_x_541:


//--------------------- .nv.shared._ZN7cutlass13device_kernelINS_4conv6kernel13ConvUniversalINS1_16ConvProblemShapeILNS1_8OperatorE2ELi2EEENS1_10collective14CollectiveConvINS1_46MainloopSm90TmaGmmaWarpSpecializedImplicitGemmILS5_2ELi9ELi2EN4cute5tupleIJNSA_1CILi1EEESD_SD_EEENS1_36KernelImplicitTmaWarpSpecializedSm90ELi1EEENSB_IJNSC_ILi256EEENSB_IJNSC_ILi128EEEEEENSB_IJNSC_ILi32EEEEEEEEENS_6half_tESN_NSA_8TiledMMAINSA_8MMA_AtomIJNSA_4SM904GMMA26MMA_64x128x16_F32F16F16_SSILNSR_5MajorE1ELST_1ELNSR_7ScaleInE1ELSU_1EEEEEENSA_6LayoutISE_NSB_IJNSC_ILi0EEESY_SY_EEEEENSB_IJNSA_10UnderscoreES11_S11_EEEEENS7_6detail26Sm90ImplicitGemmTileTraitsINSA_13SM90_TMA_LOADENSA_14ComposedLayoutINSA_7SwizzleILi3ELi4ELi3EEENSA_18smem_ptr_flag_bitsILi16EEENSX_INSB_IJNSB_IJNSC_ILi64EEENSC_ILi4EEEEEENSB_IJNSC_ILi8EEES1D_EEENSB_IJSD_NSC_ILi9EEEEEEEEENSB_IJNSB_IJSD_NSC_ILi2048EEEEEENSB_IJS1C_NSC_ILi512EEEEEENSB_IJSY_NSC_ILi8192EEEEEEEEEEEEEvEENS15_INSA_20SM90_TMA_LOAD_IM2COLENS17_IS19_S1B_NSX_INSB_IJNSB_IJS1C_NSC_ILi2EEEEEES1G_S1I_EEENSB_IJS1L_S1N_NSB_IJSY_NSC_ILi4096EEEEEEEEEEEEEvEEEENS_8epilogue10collective6detail29Sm90TmaWarpSpecializedAdapterINS26_15DefaultEpilogueISN_NSB_IJlNSB_IJSD_llEEESY_EEES2B_NS25_6thread17LinearCombinationISN_Li1EffLNS2C_9ScaleType4KindE0ELNS_15FloatRoundStyleE2ESN_EENS_4gemm15EpilogueDefaultEEEEEvvEEEEvNT_6ParamsE --------------------------
	.section	.nv.shared._ZN7cutlass13device_kernelINS_4conv6kernel13ConvUniversalINS1_16ConvProblemShapeILNS1_8OperatorE2ELi2EEENS1_10collective14CollectiveConvINS1_46MainloopSm90TmaGmmaWarpSpecializedImplicitGemmILS5_2ELi9ELi2EN4cute5tupleIJNSA_1CILi1EEESD_SD_EEENS1_36KernelImplicitTmaWarpSpecializedSm90ELi1EEENSB_IJNSC_ILi256EEENSB_IJNSC_ILi128EEEEEENSB_IJNSC_ILi32EEEEEEEEENS_6half_tESN_NSA_8TiledMMAINSA_8MMA_AtomIJNSA_4SM904GMMA26MMA_64x128x16_F32F16F16_SSILNSR_5MajorE1ELST_1ELNSR_7ScaleInE1ELSU_1EEEEEENSA_6LayoutISE_NSB_IJNSC_ILi0EEESY_SY_EEEEENSB_IJNSA_10UnderscoreES11_S11_EEEEENS7_6detail26Sm90ImplicitGemmTileTraitsINSA_13SM90_TMA_LOADENSA_14ComposedLayoutINSA_7SwizzleILi3ELi4ELi3EEENSA_18smem_ptr_flag_bitsILi16EEENSX_INSB_IJNSB_IJNSC_ILi64EEENSC_ILi4EEEEEENSB_IJNSC_ILi8EEES1D_EEENSB_IJSD_NSC_ILi9EEEEEEEEENSB_IJNSB_IJSD_NSC_ILi2048EEEEEENSB_IJS1C_NSC_ILi512EEEEEENSB_IJSY_NSC_ILi8192EEEEEEEEEEEEEvEENS15_INSA_20SM90_TMA_LOAD_IM2COLENS17_IS19_S1B_NSX_INSB_IJNSB_IJS1C_NSC_ILi2EEEEEES1G_S1I_EEENSB_IJS1L_S1N_NSB_IJSY_NSC_ILi4096EEEEEEEEEEEEEvEEEENS_8epilogue10collective6detail29Sm90TmaWarpSpecializedAdapterINS26_15DefaultEpilogueISN_NSB_IJlNSB_IJSD_llEEESY_EEES2B_NS25_6thread17LinearCombinationISN_Li1EffLNS2C_9ScaleType4KindE0ELNS_15FloatRoundStyleE2ESN_EENS_4gemm15EpilogueDefaultEEEEEvvEEEEvNT_6ParamsE,"aw",@nobits
	.sectionflags	@""
	.align	16
	.zero		1024


//--------------------- .nv.shared.reserved.0     --------------------------
	.section	.nv.shared.reserved.0,"aw",@nobits
	.weak		__nv_reservedSMEM_offset_0_alias
	.size		__nv_reservedSMEM_offset_0_alias, 0, 0
	.other		__nv_reservedSMEM_offset_0_alias,@"STO_CUDA_RESERVED_SHARED STV_DEFAULT"
__nv_reservedSMEM_offset_0_alias:
	.zero		0


//--------------------- .nv.global                --------------------------
	.section	.nv.global,"aw",@nobits
.nv.global:
	.type		_ZN39_INTERNAL_b76a224d_4_k_cu_5c8d45da_35594cute1_E,@object
	.size		_ZN39_INTERNAL_b76a224d_4_k_cu_5c8d45da_35594cute1_E,(_ZN39_INTERNAL_b76a224d_4_k_cu_5c8d45da_35594cuda3std3__45__cpo6cbeginE - _ZN39_INTERNAL_b76a224d_4_k_cu_5c8d45da_35594cute1_E)
_ZN39_INTERNAL_b76a224d_4_k_cu_5c8d45da_35594cute1_E:
	.zero		1
	.type		_ZN39_INTERNAL_b76a224d_4_k_cu_5c8d45da_35594cuda3std3__45__cpo6cbeginE,@object
	.size		_ZN39_INTERNAL_b76a224d_4_k_cu_5c8d45da_35594cuda3std3__45__cpo6cbeginE,(_ZN39_INTERNAL_b76a224d_4_k_cu_5c8d45da_35594cuda3std3__48in_placeE - _ZN39_INTERNAL_b76a224d_4_k_cu_5c8d45da_35594cuda3std3__45__cpo6cbeginE)
_ZN39_INTERNAL_b76a224d_4_k_cu_5c8d45da_35594cuda3std3__45__cpo6cbeginE:
	.zero		1
	.type		_ZN39_INTERNAL_b76a224d_4_k_cu_5c8d45da_35594cuda3std3__48in_placeE,@object
	.size		_ZN39_INTERNAL_b76a224d_4_k_cu_5c8d45da_35594cuda3std3__48in_placeE,(_ZN39_INTERNAL_b76a224d_4_k_cu_5c8d45da_35594cuda3std6ranges3__45__cpo9iter_moveE - _ZN39_INTERNAL_b76a224d_4_k_cu_5c8d45da_35594cuda3std3__48in_placeE)
_ZN39_INTERNAL_b76a224d_4_k_cu_5c8d45da_35594cuda3std3__48in_placeE:
	.zero		1
	.type		_ZN39_INTERNAL_b76a224d_4_k_cu_5c8d45da_35594cuda3std6ranges3__45__cpo9iter_moveE,@object
	.size		_ZN39_INTERNAL_b76a224d_4_k_cu_5c8d45da_35594cuda3std6ranges3__45__cpo9iter_moveE,(_ZN39_INTERNAL_b76a224d_4_k_cu_5c8d45da_35594cuda3std3__45__cpo5beginE - _ZN39_INTERNAL_b76a224d_4_k_cu_5c8d45da_35594cuda3std6ranges3__45__cpo9iter_moveE)
_ZN39_INTERNAL_b76a224d_4_k_cu_5c8d45da_35594cuda3std6ranges3__45__cpo9iter_moveE:
	.zero		1
	.type		_ZN39_INTERNAL_b76a224d_4_k_cu_5c8d45da_35594cuda3std3__45__cpo5beginE,@object
	.size		_ZN39_INTERNAL_b76a224d_4_k_cu_5c8d45da_35594cuda3std3__45__cpo5beginE,(_ZN39_INTERNAL_b76a224d_4_k_cu_5c8d45da_35594cuda3std3__441_GLOBAL__N__b76a224d_4_k_cu_5c8d45da_35596ignoreE - _ZN39_INTERNAL_b76a224d_4_k_cu_5c8d45da_35594cuda3std3__45__cpo5beginE)
_ZN39_INTERNAL_b76a224d_4_k_cu_5c8d45da_35594cuda3std3__45__cpo5beginE:
	.zero		1
	.type		_ZN39_INTERNAL_b76a224d_4_k_cu_5c8d45da_35594cuda3std3__441_GLOBAL__N__b76a224d_4_k_cu_5c8d45da_35596ignoreE,@object
	.size		_ZN39_INTERNAL_b76a224d_4_k_cu_5c8d45da_35594cuda3std3__441_GLOBAL__N__b76a224d_4_k_cu_5c8d45da_35596ignoreE,(_ZN39_INTERNAL_b76a224d_4_k_cu_5c8d45da_35594cute7productE - _ZN39_INTERNAL_b76a224d_4_k_cu_5c8d45da_35594cuda3std3__441_GLOBAL__N__b76a224d_4_k_cu_5c8d45da_35596ignoreE)
_ZN39_INTERNAL_b76a224d_4_k_cu_5c8d45da_35594cuda3std3__441_GLOBAL__N__b76a224d_4_k_cu_5c8d45da_35596ignoreE:
	.zero		1
	.type		_ZN39_INTERNAL_b76a224d_4_k_cu_5c8d45da_35594cute7productE,@object
	.size		_ZN39_INTERNAL_b76a224d_4_k_cu_5c8d45da_35594cute7productE,(_ZN39_INTERNAL_b76a224d_4_k_cu_5c8d45da_35594cuda3std3__45__cpo3endE - _ZN39_INTERNAL_b76a224d_4_k_cu_5c8d45da_35594cute7productE)
_ZN39_INTERNAL_b76a224d_4_k_cu_5c8d45da_35594cute7productE:
	.zero		1
	.type		_ZN39_INTERNAL_b76a224d_4_k_cu_5c8d45da_35594cuda3std3__45__cpo3endE,@object
	.size		_ZN39_INTERNAL_b76a224d_4_k_cu_5c8d45da_35594cuda3std3__45__cpo3endE,(_ZN39_INTERNAL_b76a224d_4_k_cu_5c8d45da_35594cuda3std3__419piecewise_constructE - _ZN39_INTERNAL_b76a224d_4_k_cu_5c8d45da_35594cuda3std3__45__cpo3endE)
_ZN39_INTERNAL_b76a224d_4_k_cu_5c8d45da_35594cuda3std3__45__cpo3endE:
	.zero		1
	.type		_ZN39_INTERNAL_b76a224d_4_k_cu_5c8d45da_35594cuda3std3__419piecewise_constructE,@object
	.size		_ZN39_INTERNAL_b76a224d_4_k_cu_5c8d45da_35594cuda3std3__419piecewise_constructE,(_ZN39_INTERNAL_b76a224d_4_k_cu_5c8d45da_35594cuda3std3__45__cpo4cendE - _ZN39_INTERNAL_b76a224d_4_k_cu_5c8d45da_35594cuda3std3__419piecewise_constructE)
_ZN39_INTERNAL_b76a224d_4_k_cu_5c8d45da_35594cuda3std3__419piecewise_constructE:
	.zero		1
	.type		_ZN39_INTERNAL_b76a224d_4_k_cu_5c8d45da_35594cuda3std3__45__cpo4cendE,@object
	.size		_ZN39_INTERNAL_b76a224d_4_k_cu_5c8d45da_35594cuda3std3__45__cpo4cendE,(_ZN39_INTERNAL_b76a224d_4_k_cu_5c8d45da_35594cuda3std6ranges3__45__cpo4swapE - _ZN39_INTERNAL_b76a224d_4_k_cu_5c8d45da_35594cuda3std3__45__cpo4cendE)
_ZN39_INTERNAL_b76a224d_4_k_cu_5c8d45da_35594cuda3std3__45__cpo4cendE:
	.zero		1
	.type		_ZN39_INTERNAL_b76a224d_4_k_cu_5c8d45da_35594cuda3std6ranges3__45__cpo4swapE,@object
	.size		_ZN39_INTERNAL_b76a224d_4_k_cu_5c8d45da_35594cuda3std6ranges3__45__cpo4swapE,(.L_7 - _ZN39_INTERNAL_b76a224d_4_k_cu_5c8d45da_35594cuda3std6ranges3__45__cpo4swapE)
_ZN39_INTERNAL_b76a224d_4_k_cu_5c8d45da_35594cuda3std6ranges3__45__cpo4swapE:
	.zero		1
.L_7:


//--------------------- .nv.constant0._ZN7cutlass13device_kernelINS_4conv6kernel13ConvUniversalINS1_16ConvProblemShapeILNS1_8OperatorE2ELi2EEENS1_10collective14CollectiveConvINS1_46MainloopSm90TmaGmmaWarpSpecializedImplicitGemmILS5_2ELi9ELi2EN4cute5tupleIJNSA_1CILi1EEESD_SD_EEENS1_36KernelImplicitTmaWarpSpecializedSm90ELi1EEENSB_IJNSC_ILi256EEENSB_IJNSC_ILi128EEEEEENSB_IJNSC_ILi32EEEEEEEEENS_6half_tESN_NSA_8TiledMMAINSA_8MMA_AtomIJNSA_4SM904GMMA26MMA_64x128x16_F32F16F16_SSILNSR_5MajorE1ELST_1ELNSR_7ScaleInE1ELSU_1EEEEEENSA_6LayoutISE_NSB_IJNSC_ILi0EEESY_SY_EEEEENSB_IJNSA_10UnderscoreES11_S11_EEEEENS7_6detail26Sm90ImplicitGemmTileTraitsINSA_13SM90_TMA_LOADENSA_14ComposedLayoutINSA_7SwizzleILi3ELi4ELi3EEENSA_18smem_ptr_flag_bitsILi16EEENSX_INSB_IJNSB_IJNSC_ILi64EEENSC_ILi4EEEEEENSB_IJNSC_ILi8EEES1D_EEENSB_IJSD_NSC_ILi9EEEEEEEEENSB_IJNSB_IJSD_NSC_ILi2048EEEEEENSB_IJS1C_NSC_ILi512EEEEEENSB_IJSY_NSC_ILi8192EEEEEEEEEEEEEvEENS15_INSA_20SM90_TMA_LOAD_IM2COLENS17_IS19_S1B_NSX_INSB_IJNSB_IJS1C_NSC_ILi2EEEEEES1G_S1I_EEENSB_IJS1L_S1N_NSB_IJSY_NSC_ILi4096EEEEEEEEEEEEEvEEEENS_8epilogue10collective6detail29Sm90TmaWarpSpecializedAdapterINS26_15DefaultEpilogueISN_NSB_IJlNSB_IJSD_llEEESY_EEES2B_NS25_6thread17LinearCombinationISN_Li1EffLNS2C_9ScaleType4KindE0ELNS_15FloatRoundStyleE2ESN_EENS_4gemm15EpilogueDefaultEEEEEvvEEEEvNT_6ParamsE --------------------------
	.section	.nv.constant0._ZN7cutlass13device_kernelINS_4conv6kernel13ConvUniversalINS1_16ConvProblemShapeILNS1_8OperatorE2ELi2EEENS1_10collective14CollectiveConvINS1_46MainloopSm90TmaGmmaWarpSpecializedImplicitGemmILS5_2ELi9ELi2EN4cute5tupleIJNSA_1CILi1EEESD_SD_EEENS1_36KernelImplicitTmaWarpSpecializedSm90ELi1EEENSB_IJNSC_ILi256EEENSB_IJNSC_ILi128EEEEEENSB_IJNSC_ILi32EEEEEEEEENS_6half_tESN_NSA_8TiledMMAINSA_8MMA_AtomIJNSA_4SM904GMMA26MMA_64x128x16_F32F16F16_SSILNSR_5MajorE1ELST_1ELNSR_7ScaleInE1ELSU_1EEEEEENSA_6LayoutISE_NSB_IJNSC_ILi0EEESY_SY_EEEEENSB_IJNSA_10UnderscoreES11_S11_EEEEENS7_6detail26Sm90ImplicitGemmTileTraitsINSA_13SM90_TMA_LOADENSA_14ComposedLayoutINSA_7SwizzleILi3ELi4ELi3EEENSA_18smem_ptr_flag_bitsILi16EEENSX_INSB_IJNSB_IJNSC_ILi64EEENSC_ILi4EEEEEENSB_IJNSC_ILi8EEES1D_EEENSB_IJSD_NSC_ILi9EEEEEEEEENSB_IJNSB_IJSD_NSC_ILi2048EEEEEENSB_IJS1C_NSC_ILi512EEEEEENSB_IJSY_NSC_ILi8192EEEEEEEEEEEEEvEENS15_INSA_20SM90_TMA_LOAD_IM2COLENS17_IS19_S1B_NSX_INSB_IJNSB_IJS1C_NSC_ILi2EEEEEES1G_S1I_EEENSB_IJS1L_S1N_NSB_IJSY_NSC_ILi4096EEEEEEEEEEEEEvEEEENS_8epilogue10collective6detail29Sm90TmaWarpSpecializedAdapterINS26_15DefaultEpilogueISN_NSB_IJlNSB_IJSD_llEEESY_EEES2B_NS25_6thread17LinearCombinationISN_Li1EffLNS2C_9ScaleType4KindE0ELNS_15FloatRoundStyleE2ESN_EENS_4gemm15EpilogueDefaultEEEEEvvEEEEvNT_6ParamsE,"a",@progbits
	.sectionflags	@""
	.align	4
.nv.constant0._ZN7cutlass13device_kernelINS_4conv6kernel13ConvUniversalINS1_16ConvProblemShapeILNS1_8OperatorE2ELi2EEENS1_10collective14CollectiveConvINS1_46MainloopSm90TmaGmmaWarpSpecializedImplicitGemmILS5_2ELi9ELi2EN4cute5tupleIJNSA_1CILi1EEESD_SD_EEENS1_36KernelImplicitTmaWarpSpecializedSm90ELi1EEENSB_IJNSC_ILi256EEENSB_IJNSC_ILi128EEEEEENSB_IJNSC_ILi32EEEEEEEEENS_6half_tESN_NSA_8TiledMMAINSA_8MMA_AtomIJNSA_4SM904GMMA26MMA_64x128x16_F32F16F16_SSILNSR_5MajorE1ELST_1ELNSR_7ScaleInE1ELSU_1EEEEEENSA_6LayoutISE_NSB_IJNSC_ILi0EEESY_SY_EEEEENSB_IJNSA_10UnderscoreES11_S11_EEEEENS7_6detail26Sm90ImplicitGemmTileTraitsINSA_13SM90_TMA_LOADENSA_14ComposedLayoutINSA_7SwizzleILi3ELi4ELi3EEENSA_18smem_ptr_flag_bitsILi16EEENSX_INSB_IJNSB_IJNSC_ILi64EEENSC_ILi4EEEEEENSB_IJNSC_ILi8EEES1D_EEENSB_IJSD_NSC_ILi9EEEEEEEEENSB_IJNSB_IJSD_NSC_ILi2048EEEEEENSB_IJS1C_NSC_ILi512EEEEEENSB_IJSY_NSC_ILi8192EEEEEEEEEEEEEvEENS15_INSA_20SM90_TMA_LOAD_IM2COLENS17_IS19_S1B_NSX_INSB_IJNSB_IJS1C_NSC_ILi2EEEEEES1G_S1I_EEENSB_IJS1L_S1N_NSB_IJSY_NSC_ILi4096EEEEEEEEEEEEEvEEEENS_8epilogue10collective6detail29Sm90TmaWarpSpecializedAdapterINS26_15DefaultEpilogueISN_NSB_IJlNSB_IJSD_llEEESY_EEES2B_NS25_6thread17LinearCombinationISN_Li1EffLNS2C_9ScaleType4KindE0ELNS_15FloatRoundStyleE2ESN_EENS_4gemm15EpilogueDefaultEEEEEvvEEEEvNT_6ParamsE:
	.zero		1536


//--------------------- SYMBOLS --------------------------

	.type		.nv.reservedSmem.offset0,@object
	.size		.nv.reservedSmem.offset0,0x4
